// auto-generated by cutlass_sweep.gemm — config: {"arch": "sm_90", "cluster_m": 1, "cluster_n": 1, "dtype": "e4m3", "dtype_b": "e4m3", "layout": "nt", "stages": 3, "tile_k": 64, "tile_m": 128, "tile_n": 128}
#include "cutlass/cutlass.h"
#include "cutlass/gemm/collective/collective_builder.hpp"
#include "cutlass/gemm/device/gemm_universal_adapter.h"
#include "cutlass/gemm/kernel/gemm_universal.hpp"
#include "cutlass/epilogue/collective/collective_builder.hpp"

using ElemA = cutlass::float_e4m3_t;
using ElemB = cutlass::float_e4m3_t;
using ElemCD = cutlass::float_e4m3_t;
using Acc  = float;
using TileShape    = cute::Shape<cute::_128, cute::_128, cute::_64>;
using ClusterShape = cute::Shape<cute::_1, cute::_1, cute::_1>;

using CollectiveEpilogue = typename cutlass::epilogue::collective::CollectiveBuilder<
    cutlass::arch::Sm90, cutlass::arch::OpClassTensorOp,
    TileShape, ClusterShape,
    cutlass::epilogue::collective::EpilogueTileAuto,
    Acc, Acc,
    ElemCD, cutlass::layout::RowMajor, 128 / cutlass::sizeof_bits<ElemCD>::value,
    ElemCD, cutlass::layout::RowMajor, 128 / cutlass::sizeof_bits<ElemCD>::value,
    cutlass::epilogue::collective::EpilogueScheduleAuto
  >::CollectiveOp;

using CollectiveMainloop = typename cutlass::gemm::collective::CollectiveBuilder<
    cutlass::arch::Sm90, cutlass::arch::OpClassTensorOp,
    ElemA, cutlass::layout::RowMajor, 128 / cutlass::sizeof_bits<ElemA>::value,
    ElemB, cutlass::layout::ColumnMajor, 128 / cutlass::sizeof_bits<ElemB>::value,
    Acc,
    TileShape, ClusterShape,
    cutlass::gemm::collective::StageCount<3>,
    cutlass::gemm::collective::KernelScheduleAuto
  >::CollectiveOp;

using GemmKernel = cutlass::gemm::kernel::GemmUniversal<
    cute::Shape<int,int,int,int>,
    CollectiveMainloop,
    CollectiveEpilogue
>;
using Gemm = cutlass::gemm::device::GemmUniversalAdapter<GemmKernel>;

// Force the device kernel symbol into the cubin without needing a host main.
auto* _anchor = &cutlass::device_kernel<GemmKernel>;


// ===== COMPILED SASS (sm_90a) =====

	.target	sm_90a

	.elftype	@"ET_EXEC"


//--------------------- .note.nv.tkinfo           --------------------------
	.section	.note.nv.tkinfo,"",@"SHT_NOTE"
	.sectionflags	@"SHF_NOTE_NV_TKINFO"
	.tkinfo
        /*0018*/ 	.word	0x00000002
        /*0030*/ 	.string	""
        /*0030*/ 	.string	"ptxas"
        /*0030*/ 	.string	"Cuda compilation tools, release 13.0, V13.0.88"
        /*0030*/ 	.string	"Build cuda_13.0.r13.0/compiler.36424714_0"
        /*0030*/ 	.string	"-arch sm_90a -m 64 "



//--------------------- .note.nv.cuinfo           --------------------------
	.section	.note.nv.cuinfo,"",@"SHT_NOTE"
	.sectionflags	@"SHF_NOTE_NV_CUINFO"
        /*0018*/ 	.short	0x0002
        /*001a*/ 	.short	0x005a
        /*001c*/ 	.short	0x0082
	.zero		2


//--------------------- .nv.info                  --------------------------
	.section	.nv.info,"",@"SHT_CUDA_INFO"
	.align	4


	//----- nvinfo : EIATTR_REGCOUNT
	.align		4
        /*0000*/ 	.byte	0x04, 0x2f
        /*0002*/ 	.short	(.L_12 - .L_11)
	.align		4
.L_11:
        /*0004*/ 	.word	index@(_ZN7cutlass13device_kernelINS_4gemm6kernel13GemmUniversalIN4cute5tupleIJiiiiEEENS1_10collective13CollectiveMmaINS1_37MainloopSm90TmaGmmaWarpSpecializedFP8ILi3ENS5_IJNS4_1CILi1EEESB_SB_EEENS1_35KernelTmaWarpSpecializedCooperativeEEENS5_IJNSA_ILi128EEESF_NSA_ILi64EEEEEENS_12float_e4m3_tENS5_IJlSB_lEEESI_SJ_NS4_8TiledMMAINS4_8MMA_AtomIJNS4_4SM904GMMA31MMA_64x128x32_F32E4M3E4M3_SS_TNILNSN_7ScaleInE1ELSP_1EEEEEENS4_6LayoutINS5_IJNSA_ILi2EEESB_SB_EEENS5_IJSB_NSA_ILi0EEESV_EEEEENS5_IJNS4_10UnderscoreESY_SY_EEEEENS4_13SM90_TMA_LOADENS4_14ComposedLayoutINS4_7SwizzleILi2ELi4ELi3EEENS4_18smem_ptr_flag_bitsILi8EEENSS_INS5_IJNSA_ILi8EEESG_EEENS5_IJSG_SB_EEEEEEEvNS4_8identityES11_S1B_vS1C_EENS_8epilogue10collective6detail29Sm90TmaWarpSpecializedAdapterINS1F_15DefaultEpilogueISI_SJ_SJ_NS1E_6thread17LinearCombinationISI_Li1EffLNS1J_9ScaleType4KindE0ELNS_15FloatRoundStyleE2ESI_EENS1_15EpilogueDefaultEEEEEvvEEEEvNT_6ParamsE)
        /*0008*/ 	.word	0x000000a8


	//----- nvinfo : EIATTR_FRAME_SIZE
	.align		4
.L_12:
        /*000c*/ 	.byte	0x04, 0x11
        /*000e*/ 	.short	(.L_14 - .L_13)
	.align		4
.L_13:
        /*0010*/ 	.word	index@(_ZN7cutlass13device_kernelINS_4gemm6kernel13GemmUniversalIN4cute5tupleIJiiiiEEENS1_10collective13CollectiveMmaINS1_37MainloopSm90TmaGmmaWarpSpecializedFP8ILi3ENS5_IJNS4_1CILi1EEESB_SB_EEENS1_35KernelTmaWarpSpecializedCooperativeEEENS5_IJNSA_ILi128EEESF_NSA_ILi64EEEEEENS_12float_e4m3_tENS5_IJlSB_lEEESI_SJ_NS4_8TiledMMAINS4_8MMA_AtomIJNS4_4SM904GMMA31MMA_64x128x32_F32E4M3E4M3_SS_TNILNSN_7ScaleInE1ELSP_1EEEEEENS4_6LayoutINS5_IJNSA_ILi2EEESB_SB_EEENS5_IJSB_NSA_ILi0EEESV_EEEEENS5_IJNS4_10UnderscoreESY_SY_EEEEENS4_13SM90_TMA_LOADENS4_14ComposedLayoutINS4_7SwizzleILi2ELi4ELi3EEENS4_18smem_ptr_flag_bitsILi8EEENSS_INS5_IJNSA_ILi8EEESG_EEENS5_IJSG_SB_EEEEEEEvNS4_8identityES11_S1B_vS1C_EENS_8epilogue10collective6detail29Sm90TmaWarpSpecializedAdapterINS1F_15DefaultEpilogueISI_SJ_SJ_NS1E_6thread17LinearCombinationISI_Li1EffLNS1J_9ScaleType4KindE0ELNS_15FloatRoundStyleE2ESI_EENS1_15EpilogueDefaultEEEEEvvEEEEvNT_6ParamsE)
        /*0014*/ 	.word	0x00000000


	//----- nvinfo : EIATTR_MIN_STACK_SIZE
	.align		4
.L_14:
        /*0018*/ 	.byte	0x04, 0x12
        /*001a*/ 	.short	(.L_16 - .L_15)
	.align		4
.L_15:
        /*001c*/ 	.word	index@(_ZN7cutlass13device_kernelINS_4gemm6kernel13GemmUniversalIN4cute5tupleIJiiiiEEENS1_10collective13CollectiveMmaINS1_37MainloopSm90TmaGmmaWarpSpecializedFP8ILi3ENS5_IJNS4_1CILi1EEESB_SB_EEENS1_35KernelTmaWarpSpecializedCooperativeEEENS5_IJNSA_ILi128EEESF_NSA_ILi64EEEEEENS_12float_e4m3_tENS5_IJlSB_lEEESI_SJ_NS4_8TiledMMAINS4_8MMA_AtomIJNS4_4SM904GMMA31MMA_64x128x32_F32E4M3E4M3_SS_TNILNSN_7ScaleInE1ELSP_1EEEEEENS4_6LayoutINS5_IJNSA_ILi2EEESB_SB_EEENS5_IJSB_NSA_ILi0EEESV_EEEEENS5_IJNS4_10UnderscoreESY_SY_EEEEENS4_13SM90_TMA_LOADENS4_14ComposedLayoutINS4_7SwizzleILi2ELi4ELi3EEENS4_18smem_ptr_flag_bitsILi8EEENSS_INS5_IJNSA_ILi8EEESG_EEENS5_IJSG_SB_EEEEEEEvNS4_8identityES11_S1B_vS1C_EENS_8epilogue10collective6detail29Sm90TmaWarpSpecializedAdapterINS1F_15DefaultEpilogueISI_SJ_SJ_NS1E_6thread17LinearCombinationISI_Li1EffLNS1J_9ScaleType4KindE0ELNS_15FloatRoundStyleE2ESI_EENS1_15EpilogueDefaultEEEEEvvEEEEvNT_6ParamsE)
        /*0020*/ 	.word	0x00000000
.L_16:


//--------------------- .nv.compat                --------------------------
	.section	.nv.compat,"",@"SHT_CUDA_COMPAT_INFO"
	.align	4
        /*0000*/ 	.byte	0x02, 0x09, 0x01, 0x00, 0x02, 0x02, 0x04, 0x00, 0x02, 0x05, 0x05, 0x00, 0x03, 0x07, 0x01, 0x01
        /*0010*/ 	.byte	0x02, 0x03, 0x01, 0x00, 0x02, 0x06, 0x01, 0x00, 0x04, 0x0b, 0x08, 0x00, 0x00, 0x00, 0x00, 0x00
        /*0020*/ 	.byte	0x00, 0x00, 0x00, 0x00


//--------------------- .nv.info._ZN7cutlass13device_kernelINS_4gemm6kernel13GemmUniversalIN4cute5tupleIJiiiiEEENS1_10collective13CollectiveMmaINS1_37MainloopSm90TmaGmmaWarpSpecializedFP8ILi3ENS5_IJNS4_1CILi1EEESB_SB_EEENS1_35KernelTmaWarpSpecializedCooperativeEEENS5_IJNSA_ILi128EEESF_NSA_ILi64EEEEEENS_12float_e4m3_tENS5_IJlSB_lEEESI_SJ_NS4_8TiledMMAINS4_8MMA_AtomIJNS4_4SM904GMMA31MMA_64x128x32_F32E4M3E4M3_SS_TNILNSN_7ScaleInE1ELSP_1EEEEEENS4_6LayoutINS5_IJNSA_ILi2EEESB_SB_EEENS5_IJSB_NSA_ILi0EEESV_EEEEENS5_IJNS4_10UnderscoreESY_SY_EEEEENS4_13SM90_TMA_LOADENS4_14ComposedLayoutINS4_7SwizzleILi2ELi4ELi3EEENS4_18smem_ptr_flag_bitsILi8EEENSS_INS5_IJNSA_ILi8EEESG_EEENS5_IJSG_SB_EEEEEEEvNS4_8identityES11_S1B_vS1C_EENS_8epilogue10collective6detail29Sm90TmaWarpSpecializedAdapterINS1F_15DefaultEpilogueISI_SJ_SJ_NS1E_6thread17LinearCombinationISI_Li1EffLNS1J_9ScaleType4KindE0ELNS_15FloatRoundStyleE2ESI_EENS1_15EpilogueDefaultEEEEEvvEEEEvNT_6ParamsE --------------------------
	.section	.nv.info._ZN7cutlass13device_kernelINS_4gemm6kernel13GemmUniversalIN4cute5tupleIJiiiiEEENS1_10collective13CollectiveMmaINS1_37MainloopSm90TmaGmmaWarpSpecializedFP8ILi3ENS5_IJNS4_1CILi1EEESB_SB_EEENS1_35KernelTmaWarpSpecializedCooperativeEEENS5_IJNSA_ILi128EEESF_NSA_ILi64EEEEEENS_12float_e4m3_tENS5_IJlSB_lEEESI_SJ_NS4_8TiledMMAINS4_8MMA_AtomIJNS4_4SM904GMMA31MMA_64x128x32_F32E4M3E4M3_SS_TNILNSN_7ScaleInE1ELSP_1EEEEEENS4_6LayoutINS5_IJNSA_ILi2EEESB_SB_EEENS5_IJSB_NSA_ILi0EEESV_EEEEENS5_IJNS4_10UnderscoreESY_SY_EEEEENS4_13SM90_TMA_LOADENS4_14ComposedLayoutINS4_7SwizzleILi2ELi4ELi3EEENS4_18smem_ptr_flag_bitsILi8EEENSS_INS5_IJNSA_ILi8EEESG_EEENS5_IJSG_SB_EEEEEEEvNS4_8identityES11_S1B_vS1C_EENS_8epilogue10collective6detail29Sm90TmaWarpSpecializedAdapterINS1F_15DefaultEpilogueISI_SJ_SJ_NS1E_6thread17LinearCombinationISI_Li1EffLNS1J_9ScaleType4KindE0ELNS_15FloatRoundStyleE2ESI_EENS1_15EpilogueDefaultEEEEEvvEEEEvNT_6ParamsE,"",@"SHT_CUDA_INFO"
	.sectionflags	@""
	.align	4


	//----- nvinfo : EIATTR_CUDA_API_VERSION
	.align		4
        /*0000*/ 	.byte	0x04, 0x37
        /*0002*/ 	.short	(.L_18 - .L_17)
.L_17:
        /*0004*/ 	.word	0x00000082


	//----- nvinfo : EIATTR_KPARAM_INFO
	.align		4
.L_18:
        /*0008*/ 	.byte	0x04, 0x17
        /*000a*/ 	.short	(.L_20 - .L_19)
.L_19:
        /*000c*/ 	.word	0x00000000
        /*0010*/ 	.short	0x0000
        /*0012*/ 	.short	0x0070
        /*0014*/ 	.byte	0x00, 0xf0, 0x01, 0x10


	//----- nvinfo : EIATTR_SPARSE_MMA_MASK
	.align		4
.L_20:
        /*0018*/ 	.byte	0x03, 0x50
        /*001a*/ 	.short	0x0000


	//----- nvinfo : EIATTR_MAXREG_COUNT
	.align		4
        /*001c*/ 	.byte	0x03, 0x1b
        /*001e*/ 	.short	0x00a8


	//----- nvinfo : EIATTR_NUM_BARRIERS
	.align		4
        /*0020*/ 	.byte	0x02, 0x4c
        /*0022*/ 	.byte	0x01
	.zero		1


	//----- nvinfo : EIATTR_MERCURY_ISA_VERSION
	.align		4
        /*0024*/ 	.byte	0x03, 0x5f
        /*0026*/ 	.short	0x0101


	//----- nvinfo : EIATTR_INT_WARP_WIDE_INSTR_OFFSETS
	.align		4
        /*0028*/ 	.byte	0x04, 0x31
        /*002a*/ 	.short	(.L_22 - .L_21)


	//   ....[0]....
.L_21:
        /*002c*/ 	.word	0x000003b0


	//   ....[1]....
        /*0030*/ 	.word	0x000003c0


	//   ....[2]....
        /*0034*/ 	.word	0x000004b0


	//----- nvinfo : EIATTR_COOP_GROUP_MASK_REGIDS
	.align		4
.L_22:
        /*0038*/ 	.byte	0x04, 0x29
        /*003a*/ 	.short	(.L_24 - .L_23)


	//   ....[0]....
.L_23:
        /*003c*/ 	.word	0xffffffff


	//   ....[1]....
        /*0040*/ 	.word	0xffffffff


	//   ....[2]....
        /*0044*/ 	.word	0xffffffff


	//   ....[3]....
        /*0048*/ 	.word	0xffffffff


	//   ....[4]....
        /*004c*/ 	.word	0xffffffff


	//----- nvinfo : EIATTR_COOP_GROUP_INSTR_OFFSETS
	.align		4
.L_24:
        /*0050*/ 	.byte	0x04, 0x28
        /*0052*/ 	.short	(.L_26 - .L_25)


	//   ....[0]....
.L_25:
        /*0054*/ 	.word	0x00000060


	//   ....[1]....
        /*0058*/ 	.word	0x00000070


	//   ....[2]....
        /*005c*/ 	.word	0x00000130


	//   ....[3]....
        /*0060*/ 	.word	0x000002a0


	//   ....[4]....
        /*0064*/ 	.word	0x00000fa0


	//----- nvinfo : EIATTR_REG_RECONFIG
	.align		4
.L_26:
        /*0068*/ 	.byte	0x01, 0x54
	.zero		2


	//----- nvinfo : EIATTR_MBARRIER_INSTR_OFFSETS
	.align		4
        /*006c*/ 	.byte	0x04, 0x39
        /*006e*/ 	.short	(.L_28 - .L_27)


	//   ....[0]....
.L_27:
        /*0070*/ 	.word	0x00000230
        /*0074*/ 	.word	0x000000ff
        /*0078*/ 	.word	0x00000000
        /*007c*/ 	.short	0x0100
        /*007e*/ 	.byte	0x08
	.zero		1


	//   ....[1]....
        /*0080*/ 	.word	0x00000240
        /*0084*/ 	.word	0x000000ff
        /*0088*/ 	.word	0x00000018
        /*008c*/ 	.short	0x0100
        /*008e*/ 	.byte	0x08
	.zero		1


	//   ....[2]....
        /*0090*/ 	.word	0x00000250
        /*0094*/ 	.word	0x000000ff
        /*0098*/ 	.word	0x00000008
        /*009c*/ 	.short	0x0100
        /*009e*/ 	.byte	0x08
	.zero		1


	//   ....[3]....
        /*00a0*/ 	.word	0x00000260
        /*00a4*/ 	.word	0x000000ff
        /*00a8*/ 	.word	0x00000020
        /*00ac*/ 	.short	0x0100
        /*00ae*/ 	.byte	0x08
	.zero		1


	//   ....[4]....
        /*00b0*/ 	.word	0x00000270
        /*00b4*/ 	.word	0x000000ff
        /*00b8*/ 	.word	0x00000010
        /*00bc*/ 	.short	0x0100
        /*00be*/ 	.byte	0x08
	.zero		1


	//   ....[5]....
        /*00c0*/ 	.word	0x00000280
        /*00c4*/ 	.word	0x000000ff
        /*00c8*/ 	.word	0x00000028
        /*00cc*/ 	.short	0x0100
        /*00ce*/ 	.byte	0x08
	.zero		1


	//   ....[6]....
        /*00d0*/ 	.word	0x00000500
        /*00d4*/ 	.word	0x000000ff
        /*00d8*/ 	.word	0x00000040
        /*00dc*/ 	.short	0x0100
        /*00de*/ 	.byte	0x06
	.zero		1


	//   ....[7]....
        /*00e0*/ 	.word	0x00000560
        /*00e4*/ 	.word	0x000000ff
        /*00e8*/ 	.word	0x00000048
        /*00ec*/ 	.short	0x0100
        /*00ee*/ 	.byte	0x06
	.zero		1


	//   ....[8]....
        /*00f0*/ 	.word	0x000014d0
        /*00f4*/ 	.word	0x000000ff
        /*00f8*/ 	.word	0x00000000
        /*00fc*/ 	.short	0x010a
        /*00fe*/ 	.byte	0x06
	.zero		1


	//   ....[9]....
        /*0100*/ 	.word	0x00001510
        /*0104*/ 	.word	0x000000ff
        /*0108*/ 	.word	0x00000000
        /*010c*/ 	.short	0x010a
        /*010e*/ 	.byte	0x06
	.zero		1


	//   ....[10]....
        /*0110*/ 	.word	0x00001e40
        /*0114*/ 	.word	0x000000ff
        /*0118*/ 	.word	0x00000000
        /*011c*/ 	.short	0x010a
        /*011e*/ 	.byte	0x0c
	.zero		1


	//   ....[11]....
        /*0120*/ 	.word	0x00001e80
        /*0124*/ 	.word	0x000000ff
        /*0128*/ 	.word	0x00000000
        /*012c*/ 	.short	0x010a
        /*012e*/ 	.byte	0x0c
	.zero		1


	//   ....[12]....
        /*0130*/ 	.word	0x000024b0
        /*0134*/ 	.word	0x000000ff
        /*0138*/ 	.word	0x00000000
        /*013c*/ 	.short	0x0101
        /*013e*/ 	.byte	0x08
	.zero		1


	//   ....[13]....
        /*0140*/ 	.word	0x00002b00
        /*0144*/ 	.word	0x000000ff
        /*0148*/ 	.word	0x00000000
        /*014c*/ 	.short	0x0101
        /*014e*/ 	.byte	0x08
	.zero		1


	//   ....[14]....
        /*0150*/ 	.word	0x00008490
        /*0154*/ 	.word	0x00000013
        /*0158*/ 	.word	0x00000018
        /*015c*/ 	.short	0x010a
        /*015e*/ 	.byte	0x3f
	.zero		1


	//   ....[15]....
        /*0160*/ 	.word	0x00008810
        /*0164*/ 	.word	0x00000008
        /*0168*/ 	.word	0x00000048
        /*016c*/ 	.short	0x0101
        /*016e*/ 	.byte	0x3f
	.zero		1


	//   ....[16]....
        /*0170*/ 	.word	0x00008f20
        /*0174*/ 	.word	0x00000004
        /*0178*/ 	.word	0x00000000
        /*017c*/ 	.short	0x010a
        /*017e*/ 	.byte	0x3f
	.zero		1


	//   ....[17]....
        /*0180*/ 	.word	0x00008fa0
        /*0184*/ 	.word	0x00000006
        /*0188*/ 	.word	0x00000000
        /*018c*/ 	.short	0x010a
        /*018e*/ 	.byte	0x3f
	.zero		1


	//   ....[18]....
        /*0190*/ 	.word	0x00009030
        /*0194*/ 	.word	0x00000003
        /*0198*/ 	.word	0x00000000
        /*019c*/ 	.short	0x010a
        /*019e*/ 	.byte	0x3f
	.zero		1


	//   ....[19]....
        /*01a0*/ 	.word	0x000090a0
        /*01a4*/ 	.word	0x0000000b
        /*01a8*/ 	.word	0x00000000
        /*01ac*/ 	.short	0x010a
        /*01ae*/ 	.byte	0x3f
	.zero		1


	//   ....[20]....
        /*01b0*/ 	.word	0x00009100
        /*01b4*/ 	.word	0x0000008c
        /*01b8*/ 	.word	0x00000000
        /*01bc*/ 	.short	0x010a
        /*01be*/ 	.byte	0x3f
	.zero		1


	//   ....[21]....
        /*01c0*/ 	.word	0x000091d0
        /*01c4*/ 	.word	0x00000013
        /*01c8*/ 	.word	0x00000018
        /*01cc*/ 	.short	0x010a
        /*01ce*/ 	.byte	0x3f
	.zero		1


	//   ....[22]....
        /*01d0*/ 	.word	0x000092b0
        /*01d4*/ 	.word	0x00000004
        /*01d8*/ 	.word	0x00000000
        /*01dc*/ 	.short	0x010a
        /*01de*/ 	.byte	0x3f
	.zero		1


	//   ....[23]....
        /*01e0*/ 	.word	0x00009300
        /*01e4*/ 	.word	0x00000006
        /*01e8*/ 	.word	0x00000000
        /*01ec*/ 	.short	0x010a
        /*01ee*/ 	.byte	0x3f
	.zero		1


	//----- nvinfo : EIATTR_NUM_MBARRIERS
	.align		4
.L_28:
        /*01f0*/ 	.byte	0x03, 0x38
        /*01f2*/ 	.short	0x0008


	//----- nvinfo : EIATTR_EXIT_INSTR_OFFSETS
	.align		4
        /*01f4*/ 	.byte	0x04, 0x1c
        /*01f6*/ 	.short	(.L_30 - .L_29)


	//   ....[0]....
.L_29:
        /*01f8*/ 	.word	0x000005b0


	//   ....[1]....
        /*01fc*/ 	.word	0x00000e70


	//   ....[2]....
        /*0200*/ 	.word	0x00007b00


	//   ....[3]....
        /*0204*/ 	.word	0x00008130


	//   ....[4]....
        /*0208*/ 	.word	0x00009080


	//----- nvinfo : EIATTR_MAX_THREADS
	.align		4
.L_30:
        /*020c*/ 	.byte	0x04, 0x05
        /*020e*/ 	.short	(.L_32 - .L_31)
.L_31:
        /*0210*/ 	.word	0x00000180
        /*0214*/ 	.word	0x00000001
        /*0218*/ 	.word	0x00000001


	//----- nvinfo : EIATTR_CRS_STACK_SIZE
	.align		4
.L_32:
        /*021c*/ 	.byte	0x04, 0x1e
        /*021e*/ 	.short	(.L_34 - .L_33)
.L_33:
        /*0220*/ 	.word	0x00000000


	//----- nvinfo : EIATTR_CBANK_PARAM_SIZE
	.align		4
.L_34:
        /*0224*/ 	.byte	0x03, 0x19
        /*0226*/ 	.short	0x0470


	//----- nvinfo : EIATTR_PARAM_CBANK
	.align		4
        /*0228*/ 	.byte	0x04, 0x0a
        /*022a*/ 	.short	(.L_36 - .L_35)
	.align		4
.L_35:
        /*022c*/ 	.word	index@(.nv.constant0._ZN7cutlass13device_kernelINS_4gemm6kernel13GemmUniversalIN4cute5tupleIJiiiiEEENS1_10collective13CollectiveMmaINS1_37MainloopSm90TmaGmmaWarpSpecializedFP8ILi3ENS5_IJNS4_1CILi1EEESB_SB_EEENS1_35KernelTmaWarpSpecializedCooperativeEEENS5_IJNSA_ILi128EEESF_NSA_ILi64EEEEEENS_12float_e4m3_tENS5_IJlSB_lEEESI_SJ_NS4_8TiledMMAINS4_8MMA_AtomIJNS4_4SM904GMMA31MMA_64x128x32_F32E4M3E4M3_SS_TNILNSN_7ScaleInE1ELSP_1EEEEEENS4_6LayoutINS5_IJNSA_ILi2EEESB_SB_EEENS5_IJSB_NSA_ILi0EEESV_EEEEENS5_IJNS4_10UnderscoreESY_SY_EEEEENS4_13SM90_TMA_LOADENS4_14ComposedLayoutINS4_7SwizzleILi2ELi4ELi3EEENS4_18smem_ptr_flag_bitsILi8EEENSS_INS5_IJNSA_ILi8EEESG_EEENS5_IJSG_SB_EEEEEEEvNS4_8identityES11_S1B_vS1C_EENS_8epilogue10collective6detail29Sm90TmaWarpSpecializedAdapterINS1F_15DefaultEpilogueISI_SJ_SJ_NS1E_6thread17LinearCombinationISI_Li1EffLNS1J_9ScaleType4KindE0ELNS_15FloatRoundStyleE2ESI_EENS1_15EpilogueDefaultEEEEEvvEEEEvNT_6ParamsE)
        /*0230*/ 	.short	0x0210
        /*0232*/ 	.short	0x0470


	//----- nvinfo : EIATTR_SW_WAR
	.align		4
.L_36:
        /*0234*/ 	.byte	0x04, 0x36
        /*0236*/ 	.short	(.L_38 - .L_37)
.L_37:
        /*0238*/ 	.word	0x00000008
.L_38:


//--------------------- .nv.callgraph             --------------------------
	.section	.nv.callgraph,"",@"SHT_CUDA_CALLGRAPH"
	.align	4
	.sectionentsize	8
	.align		4
        /*0000*/ 	.word	0x00000000
	.align		4
        /*0004*/ 	.word	0xffffffff
	.align		4
        /*0008*/ 	.word	0x00000000
	.align		4
        /*000c*/ 	.word	0xfffffffe
	.align		4
        /*0010*/ 	.word	0x00000000
	.align		4
        /*0014*/ 	.word	0xfffffffd
	.align		4
        /*0018*/ 	.word	0x00000000
	.align		4
        /*001c*/ 	.word	0xfffffffc


//--------------------- .nv.constant4             --------------------------
	.section	.nv.constant4,"a",@progbits
	.align	8
	.align		8
.nv.constant4:
        /*0000*/ 	.dword	_ZN40_INTERNAL_aab2084c_4_k_cu_6f5f090f_245204cuda3std3__45__cpo5beginE
	.align		8
        /*0008*/ 	.dword	_ZN40_INTERNAL_aab2084c_4_k_cu_6f5f090f_245204cuda3std3__45__cpo3endE
	.align		8
        /*0010*/ 	.dword	_ZN40_INTERNAL_aab2084c_4_k_cu_6f5f090f_245204cuda3std3__45__cpo6cbeginE
	.align		8
        /*0018*/ 	.dword	_ZN40_INTERNAL_aab2084c_4_k_cu_6f5f090f_245204cuda3std3__45__cpo4cendE
	.align		8
        /*0020*/ 	.dword	_ZN40_INTERNAL_aab2084c_4_k_cu_6f5f090f_245204cuda3std3__442_GLOBAL__N__aab2084c_4_k_cu_6f5f090f_245206ignoreE
	.align		8
        /*0028*/ 	.dword	_ZN40_INTERNAL_aab2084c_4_k_cu_6f5f090f_245204cuda3std3__419piecewise_constructE
	.align		8
        /*0030*/ 	.dword	_ZN40_INTERNAL_aab2084c_4_k_cu_6f5f090f_245204cuda3std3__48in_placeE
	.align		8
        /*0038*/ 	.dword	_ZN40_INTERNAL_aab2084c_4_k_cu_6f5f090f_245204cuda3std6ranges3__45__cpo4swapE
	.align		8
        /*0040*/ 	.dword	_ZN40_INTERNAL_aab2084c_4_k_cu_6f5f090f_245204cuda3std6ranges3__45__cpo9iter_moveE
	.align		8
        /*0048*/ 	.dword	_ZN40_INTERNAL_aab2084c_4_k_cu_6f5f090f_245204cute7productE
	.align		8
        /*0050*/ 	.dword	_ZN40_INTERNAL_aab2084c_4_k_cu_6f5f090f_245204cute1_E


//--------------------- .text._ZN7cutlass13device_kernelINS_4gemm6kernel13GemmUniversalIN4cute5tupleIJiiiiEEENS1_10collective13CollectiveMmaINS1_37MainloopSm90TmaGmmaWarpSpecializedFP8ILi3ENS5_IJNS4_1CILi1EEESB_SB_EEENS1_35KernelTmaWarpSpecializedCooperativeEEENS5_IJNSA_ILi128EEESF_NSA_ILi64EEEEEENS_12float_e4m3_tENS5_IJlSB_lEEESI_SJ_NS4_8TiledMMAINS4_8MMA_AtomIJNS4_4SM904GMMA31MMA_64x128x32_F32E4M3E4M3_SS_TNILNSN_7ScaleInE1ELSP_1EEEEEENS4_6LayoutINS5_IJNSA_ILi2EEESB_SB_EEENS5_IJSB_NSA_ILi0EEESV_EEEEENS5_IJNS4_10UnderscoreESY_SY_EEEEENS4_13SM90_TMA_LOADENS4_14ComposedLayoutINS4_7SwizzleILi2ELi4ELi3EEENS4_18smem_ptr_flag_bitsILi8EEENSS_INS5_IJNSA_ILi8EEESG_EEENS5_IJSG_SB_EEEEEEEvNS4_8identityES11_S1B_vS1C_EENS_8epilogue10collective6detail29Sm90TmaWarpSpecializedAdapterINS1F_15DefaultEpilogueISI_SJ_SJ_NS1E_6thread17LinearCombinationISI_Li1EffLNS1J_9ScaleType4KindE0ELNS_15FloatRoundStyleE2ESI_EENS1_15EpilogueDefaultEEEEEvvEEEEvNT_6ParamsE --------------------------
	.section	.text._ZN7cutlass13device_kernelINS_4gemm6kernel13GemmUniversalIN4cute5tupleIJiiiiEEENS1_10collective13CollectiveMmaINS1_37MainloopSm90TmaGmmaWarpSpecializedFP8ILi3ENS5_IJNS4_1CILi1EEESB_SB_EEENS1_35KernelTmaWarpSpecializedCooperativeEEENS5_IJNSA_ILi128EEESF_NSA_ILi64EEEEEENS_12float_e4m3_tENS5_IJlSB_lEEESI_SJ_NS4_8TiledMMAINS4_8MMA_AtomIJNS4_4SM904GMMA31MMA_64x128x32_F32E4M3E4M3_SS_TNILNSN_7ScaleInE1ELSP_1EEEEEENS4_6LayoutINS5_IJNSA_ILi2EEESB_SB_EEENS5_IJSB_NSA_ILi0EEESV_EEEEENS5_IJNS4_10UnderscoreESY_SY_EEEEENS4_13SM90_TMA_LOADENS4_14ComposedLayoutINS4_7SwizzleILi2ELi4ELi3EEENS4_18smem_ptr_flag_bitsILi8EEENSS_INS5_IJNSA_ILi8EEESG_EEENS5_IJSG_SB_EEEEEEEvNS4_8identityES11_S1B_vS1C_EENS_8epilogue10collective6detail29Sm90TmaWarpSpecializedAdapterINS1F_15DefaultEpilogueISI_SJ_SJ_NS1E_6thread17LinearCombinationISI_Li1EffLNS1J_9ScaleType4KindE0ELNS_15FloatRoundStyleE2ESI_EENS1_15EpilogueDefaultEEEEEvvEEEEvNT_6ParamsE,"ax",@progbits
	.align	128
.text._ZN7cutlass13device_kernelINS_4gemm6kernel13GemmUniversalIN4cute5tupleIJiiiiEEENS1_10collective13CollectiveMmaINS1_37MainloopSm90TmaGmmaWarpSpecializedFP8ILi3ENS5_IJNS4_1CILi1EEESB_SB_EEENS1_35KernelTmaWarpSpecializedCooperativeEEENS5_IJNSA_ILi128EEESF_NSA_ILi64EEEEEENS_12float_e4m3_tENS5_IJlSB_lEEESI_SJ_NS4_8TiledMMAINS4_8MMA_AtomIJNS4_4SM904GMMA31MMA_64x128x32_F32E4M3E4M3_SS_TNILNSN_7ScaleInE1ELSP_1EEEEEENS4_6LayoutINS5_IJNSA_ILi2EEESB_SB_EEENS5_IJSB_NSA_ILi0EEESV_EEEEENS5_IJNS4_10UnderscoreESY_SY_EEEEENS4_13SM90_TMA_LOADENS4_14ComposedLayoutINS4_7SwizzleILi2ELi4ELi3EEENS4_18smem_ptr_flag_bitsILi8EEENSS_INS5_IJNSA_ILi8EEESG_EEENS5_IJSG_SB_EEEEEEEvNS4_8identityES11_S1B_vS1C_EENS_8epilogue10collective6detail29Sm90TmaWarpSpecializedAdapterINS1F_15DefaultEpilogueISI_SJ_SJ_NS1E_6thread17LinearCombinationISI_Li1EffLNS1J_9ScaleType4KindE0ELNS_15FloatRoundStyleE2ESI_EENS1_15EpilogueDefaultEEEEEvvEEEEvNT_6ParamsE:
        .type           _ZN7cutlass13device_kernelINS_4gemm6kernel13GemmUniversalIN4cute5tupleIJiiiiEEENS1_10collective13CollectiveMmaINS1_37MainloopSm90TmaGmmaWarpSpecializedFP8ILi3ENS5_IJNS4_1CILi1EEESB_SB_EEENS1_35KernelTmaWarpSpecializedCooperativeEEENS5_IJNSA_ILi128EEESF_NSA_ILi64EEEEEENS_12float_e4m3_tENS5_IJlSB_lEEESI_SJ_NS4_8TiledMMAINS4_8MMA_AtomIJNS4_4SM904GMMA31MMA_64x128x32_F32E4M3E4M3_SS_TNILNSN_7ScaleInE1ELSP_1EEEEEENS4_6LayoutINS5_IJNSA_ILi2EEESB_SB_EEENS5_IJSB_NSA_ILi0EEESV_EEEEENS5_IJNS4_10UnderscoreESY_SY_EEEEENS4_13SM90_TMA_LOADENS4_14ComposedLayoutINS4_7SwizzleILi2ELi4ELi3EEENS4_18smem_ptr_flag_bitsILi8EEENSS_INS5_IJNSA_ILi8EEESG_EEENS5_IJSG_SB_EEEEEEEvNS4_8identityES11_S1B_vS1C_EENS_8epilogue10collective6detail29Sm90TmaWarpSpecializedAdapterINS1F_15DefaultEpilogueISI_SJ_SJ_NS1E_6thread17LinearCombinationISI_Li1EffLNS1J_9ScaleType4KindE0ELNS_15FloatRoundStyleE2ESI_EENS1_15EpilogueDefaultEEEEEvvEEEEvNT_6ParamsE,@function
        .size           _ZN7cutlass13device_kernelINS_4gemm6kernel13GemmUniversalIN4cute5tupleIJiiiiEEENS1_10collective13CollectiveMmaINS1_37MainloopSm90TmaGmmaWarpSpecializedFP8ILi3ENS5_IJNS4_1CILi1EEESB_SB_EEENS1_35KernelTmaWarpSpecializedCooperativeEEENS5_IJNSA_ILi128EEESF_NSA_ILi64EEEEEENS_12float_e4m3_tENS5_IJlSB_lEEESI_SJ_NS4_8TiledMMAINS4_8MMA_AtomIJNS4_4SM904GMMA31MMA_64x128x32_F32E4M3E4M3_SS_TNILNSN_7ScaleInE1ELSP_1EEEEEENS4_6LayoutINS5_IJNSA_ILi2EEESB_SB_EEENS5_IJSB_NSA_ILi0EEESV_EEEEENS5_IJNS4_10UnderscoreESY_SY_EEEEENS4_13SM90_TMA_LOADENS4_14ComposedLayoutINS4_7SwizzleILi2ELi4ELi3EEENS4_18smem_ptr_flag_bitsILi8EEENSS_INS5_IJNSA_ILi8EEESG_EEENS5_IJSG_SB_EEEEEEEvNS4_8identityES11_S1B_vS1C_EENS_8epilogue10collective6detail29Sm90TmaWarpSpecializedAdapterINS1F_15DefaultEpilogueISI_SJ_SJ_NS1E_6thread17LinearCombinationISI_Li1EffLNS1J_9ScaleType4KindE0ELNS_15FloatRoundStyleE2ESI_EENS1_15EpilogueDefaultEEEEEvvEEEEvNT_6ParamsE,(.L_x_199 - _ZN7cutlass13device_kernelINS_4gemm6kernel13GemmUniversalIN4cute5tupleIJiiiiEEENS1_10collective13CollectiveMmaINS1_37MainloopSm90TmaGmmaWarpSpecializedFP8ILi3ENS5_IJNS4_1CILi1EEESB_SB_EEENS1_35KernelTmaWarpSpecializedCooperativeEEENS5_IJNSA_ILi128EEESF_NSA_ILi64EEEEEENS_12float_e4m3_tENS5_IJlSB_lEEESI_SJ_NS4_8TiledMMAINS4_8MMA_AtomIJNS4_4SM904GMMA31MMA_64x128x32_F32E4M3E4M3_SS_TNILNSN_7ScaleInE1ELSP_1EEEEEENS4_6LayoutINS5_IJNSA_ILi2EEESB_SB_EEENS5_IJSB_NSA_ILi0EEESV_EEEEENS5_IJNS4_10UnderscoreESY_SY_EEEEENS4_13SM90_TMA_LOADENS4_14ComposedLayoutINS4_7SwizzleILi2ELi4ELi3EEENS4_18smem_ptr_flag_bitsILi8EEENSS_INS5_IJNSA_ILi8EEESG_EEENS5_IJSG_SB_EEEEEEEvNS4_8identityES11_S1B_vS1C_EENS_8epilogue10collective6detail29Sm90TmaWarpSpecializedAdapterINS1F_15DefaultEpilogueISI_SJ_SJ_NS1E_6thread17LinearCombinationISI_Li1EffLNS1J_9ScaleType4KindE0ELNS_15FloatRoundStyleE2ESI_EENS1_15EpilogueDefaultEEEEEvvEEEEvNT_6ParamsE)
        .other          _ZN7cutlass13device_kernelINS_4gemm6kernel13GemmUniversalIN4cute5tupleIJiiiiEEENS1_10collective13CollectiveMmaINS1_37MainloopSm90TmaGmmaWarpSpecializedFP8ILi3ENS5_IJNS4_1CILi1EEESB_SB_EEENS1_35KernelTmaWarpSpecializedCooperativeEEENS5_IJNSA_ILi128EEESF_NSA_ILi64EEEEEENS_12float_e4m3_tENS5_IJlSB_lEEESI_SJ_NS4_8TiledMMAINS4_8MMA_AtomIJNS4_4SM904GMMA31MMA_64x128x32_F32E4M3E4M3_SS_TNILNSN_7ScaleInE1ELSP_1EEEEEENS4_6LayoutINS5_IJNSA_ILi2EEESB_SB_EEENS5_IJSB_NSA_ILi0EEESV_EEEEENS5_IJNS4_10UnderscoreESY_SY_EEEEENS4_13SM90_TMA_LOADENS4_14ComposedLayoutINS4_7SwizzleILi2ELi4ELi3EEENS4_18smem_ptr_flag_bitsILi8EEENSS_INS5_IJNSA_ILi8EEESG_EEENS5_IJSG_SB_EEEEEEEvNS4_8identityES11_S1B_vS1C_EENS_8epilogue10collective6detail29Sm90TmaWarpSpecializedAdapterINS1F_15DefaultEpilogueISI_SJ_SJ_NS1E_6thread17LinearCombinationISI_Li1EffLNS1J_9ScaleType4KindE0ELNS_15FloatRoundStyleE2ESI_EENS1_15EpilogueDefaultEEEEEvvEEEEvNT_6ParamsE,@"STO_CUDA_ENTRY STV_DEFAULT"
_ZN7cutlass13device_kernelINS_4gemm6kernel13GemmUniversalIN4cute5tupleIJiiiiEEENS1_10collective13CollectiveMmaINS1_37MainloopSm90TmaGmmaWarpSpecializedFP8ILi3ENS5_IJNS4_1CILi1EEESB_SB_EEENS1_35KernelTmaWarpSpecializedCooperativeEEENS5_IJNSA_ILi128EEESF_NSA_ILi64EEEEEENS_12float_e4m3_tENS5_IJlSB_lEEESI_SJ_NS4_8TiledMMAINS4_8MMA_AtomIJNS4_4SM904GMMA31MMA_64x128x32_F32E4M3E4M3_SS_TNILNSN_7ScaleInE1ELSP_1EEEEEENS4_6LayoutINS5_IJNSA_ILi2EEESB_SB_EEENS5_IJSB_NSA_ILi0EEESV_EEEEENS5_IJNS4_10UnderscoreESY_SY_EEEEENS4_13SM90_TMA_LOADENS4_14ComposedLayoutINS4_7SwizzleILi2ELi4ELi3EEENS4_18smem_ptr_flag_bitsILi8EEENSS_INS5_IJNSA_ILi8EEESG_EEENS5_IJSG_SB_EEEEEEEvNS4_8identityES11_S1B_vS1C_EENS_8epilogue10collective6detail29Sm90TmaWarpSpecializedAdapterINS1F_15DefaultEpilogueISI_SJ_SJ_NS1E_6thread17LinearCombinationISI_Li1EffLNS1J_9ScaleType4KindE0ELNS_15FloatRoundStyleE2ESI_EENS1_15EpilogueDefaultEEEEEvvEEEEvNT_6ParamsE:
[----:B------:R-:W-:Y:S01]  /*0000*/  LDC R1, c[0x0][0x28] ;  /* 0x00000a00ff017b82 */ /* 0x000fe20000000800 */
[----:B------:R-:W0:Y:S01]  /*0010*/  S2R R0, SR_TID.X ;  /* 0x0000000000007919 */ /* 0x000e220000002100 */
[----:B------:R-:W-:Y:S01]  /*0020*/  ELECT P0, URZ, PT ;  /* 0x00000000003f782f */ /* 0x000fe20003800000 */
[----:B------:R-:W-:Y:S01]  /*0030*/  BSSY B0, `(.L_x_0) ;  /* 0x000000f000007945 */ /* 0x000fe20003800000 */
[--C-:B0-----:R-:W-:Y:S02]  /*0040*/  SHF.R.U32.HI R2, RZ, 0x5, R0.reuse ;  /* 0x00000005ff027819 */ /* 0x101fe40000011600 */
[----:B------:R-:W-:-:S03]  /*0050*/  SHF.R.U32.HI R3, RZ, 0x7, R0 ;  /* 0x00000007ff037819 */ /* 0x000fc60000011600 */
[----:B------:R-:W0:Y:S04]  /*0060*/  SHFL.IDX PT, R5, R2, RZ, 0x1f ;  /* 0x00001fff02057589 */ /* 0x000e2800000e0000 */
[----:B------:R1:W2:Y:S01]  /*0070*/  SHFL.IDX PT, R6, R3, RZ, 0x1f ;  /* 0x00001fff03067589 */ /* 0x0002a200000e0000 */
[----:B0-----:R-:W-:-:S13]  /*0080*/  ISETP.NE.OR P0, PT, R5, RZ, !P0 ;  /* 0x000000ff0500720c */ /* 0x001fda0004705670 */
[----:B-12---:R-:W-:Y:S05]  /*0090*/  @P0 BRA `(.L_x_1) ;  /* 0x0000000000200947 */ /* 0x006fea0003800000 */
[----:B------:R-:W-:Y:S02]  /*00a0*/  ULDC.64 UR4, c[0x0][0x198] ;  /* 0x0000660000047ab9 */ /* 0x000fe40000000a00 */
[----:B------:R-:W-:Y:S02]  /*00b0*/  UIADD3 UR6, UP0, UR4, 0xf0, URZ ;  /* 0x000000f004067890 */ /* 0x000fe4000ff1e03f */
[----:B------:R-:W-:Y:S02]  /*00c0*/  UIADD3 UR4, UP1, UR4, 0x1f0, URZ ;  /* 0x000001f004047890 */ /* 0x000fe4000ff3e03f */
[----:B------:R-:W-:Y:S02]  /*00d0*/  UIADD3.X UR7, URZ, UR5, URZ, UP0, !UPT ;  /* 0x000000053f077290 */ /* 0x000fe400087fe43f */
[----:B------:R-:W-:-:S07]  /*00e0*/  UIADD3.X UR5, URZ, UR5, URZ, UP1, !UPT ;  /* 0x000000053f057290 */ /* 0x000fce0008ffe43f */
[----:B------:R0:W-:Y:S02]  /*00f0*/  UTMACCTL.PF [UR6] ;  /* 0x00000000060079b9 */ /* 0x0001e40008040000 */
[----:B------:R0:W-:Y:S02]  /*0100*/  UTMACCTL.PF [UR4] ;  /* 0x00000000040079b9 */ /* 0x0001e40008040000 */
[----:B0-----:R-:W-:Y:S01]  /*0110*/  NOP ;  /* 0x0000000000007918 */ /* 0x001fe20000000000 */
.L_x_1:
[----:B------:R-:W-:Y:S05]  /*0120*/  BSYNC B0 ;  /* 0x0000000000007941 */ /* 0x000fea0003800000 */
.L_x_0:
[----:B------:R-:W0:Y:S02]  /*0130*/  SHFL.IDX PT, R3, R2, RZ, 0x1f ;  /* 0x00001fff02037589 */ /* 0x000e2400000e0000 */
[----:B0-----:R-:W-:-:S13]  /*0140*/  ISETP.NE.AND P0, PT, R3, RZ, PT ;  /* 0x000000ff0300720c */ /* 0x001fda0003f05270 */
[----:B------:R-:W-:Y:S05]  /*0150*/  @P0 BRA `(.L_x_2) ;  /* 0x0000000000500947 */ /* 0x000fea0003800000 */
[----:B------:R-:W0:Y:S01]  /*0160*/  S2UR UR8, SR_CgaCtaId ;  /* 0x00000000000879c3 */ /* 0x000e220000008800 */
[----:B------:R-:W-:Y:S01]  /*0170*/  UMOV UR4, 0x400 ;  /* 0x0000040000047882 */ /* 0x000fe20000000000 */
[----:B------:R-:W-:Y:S01]  /*0180*/  UMOV UR5, 0x1 ;  /* 0x0000000100057882 */ /* 0x000fe20000000000 */
[----:B------:R-:W-:Y:S01]  /*0190*/  UMOV UR6, 0x100 ;  /* 0x0000010000067882 */ /* 0x000fe20000000000 */
[----:B------:R-:W-:Y:S01]  /*01a0*/  ELECT P0, URZ, PT ;  /* 0x00000000003f782f */ /* 0x000fe20003800000 */
[----:B------:R-:W-:-:S04]  /*01b0*/  UIADD3 UR6, -UR6, 0x100000, URZ ;  /* 0x0010000006067890 */ /* 0x000fc8000fffe13f */
[----:B------:R-:W-:Y:S02]  /*01c0*/  USHF.L.U32 UR7, UR6, 0xb, URZ ;  /* 0x0000000b06077899 */ /* 0x000fe4000800063f */
[----:B------:R-:W-:Y:S02]  /*01d0*/  USHF.L.U32 UR6, UR6, 0x1, URZ ;  /* 0x0000000106067899 */ /* 0x000fe4000800063f */
[----:B0-----:R-:W-:Y:S02]  /*01e0*/  ULEA UR8, UR8, UR4, 0x18 ;  /* 0x0000000408087291 */ /* 0x001fe4000f8ec03f */
[----:B------:R-:W-:-:S04]  /*01f0*/  UIADD3 UR4, -UR5, 0x100000, URZ ;  /* 0x0010000005047890 */ /* 0x000fc8000fffe13f */
[----:B------:R-:W-:Y:S02]  /*0200*/  USHF.L.U32 UR5, UR4, 0xb, URZ ;  /* 0x0000000b04057899 */ /* 0x000fe4000800063f */
[----:B------:R-:W-:Y:S01]  /*0210*/  USHF.L.U32 UR4, UR4, 0x1, URZ ;  /* 0x0000000104047899 */ /* 0x000fe2000800063f */
[----:B------:R-:W0:Y:S11]  /*0220*/  FENCE.VIEW.ASYNC.S ;  /* 0x00000000000073c6 */ /* 0x000e360000000000 */
[----:B0-----:R0:W1:Y:S01]  /*0230*/  SYNCS.EXCH.64 URZ, [UR8], UR4 ;  /* 0x00000004083f75b2 */ /* 0x0010620008000100 */
[----:B------:R0:W2:Y:S01]  /*0240*/  SYNCS.EXCH.64 URZ, [UR8+0x18], UR6 ;  /* 0x00001806083f75b2 */ /* 0x0000a20008000100 */
[----:B------:R0:W3:Y:S01]  /*0250*/  SYNCS.EXCH.64 URZ, [UR8+0x8], UR4 ;  /* 0x00000804083f75b2 */ /* 0x0000e20008000100 */
[----:B------:R0:W4:Y:S01]  /*0260*/  SYNCS.EXCH.64 URZ, [UR8+0x20], UR6 ;  /* 0x00002006083f75b2 */ /* 0x0001220008000100 */
[----:B------:R0:W0:Y:S01]  /*0270*/  SYNCS.EXCH.64 URZ, [UR8+0x10], UR4 ;  /* 0x00001004083f75b2 */ /* 0x0000220008000100 */
[----:B------:R0:W0:Y:S01]  /*0280*/  SYNCS.EXCH.64 URZ, [UR8+0x28], UR6 ;  /* 0x00002806083f75b2 */ /* 0x0000220008000100 */
[----:B------:R-:W-:Y:S01]  /*0290*/  NOP ;  /* 0x0000000000007918 */ /* 0x000fe20000000000 */
.L_x_2:
[----:B------:R-:W5:Y:S01]  /*02a0*/  SHFL.IDX PT, R2, R2, RZ, 0x1f ;  /* 0x00001fff02027589 */ /* 0x000f6200000e0000 */
[----:B------:R-:W1:Y:S01]  /*02b0*/  LDC R3, c[0x0][0x65c] ;  /* 0x00019700ff037b82 */ /* 0x000e620000000800 */
[----:B------:R-:W-:Y:S02]  /*02c0*/  ELECT P0, URZ, PT ;  /* 0x00000000003f782f */ /* 0x000fe40003800000 */
[----:B------:R-:W-:Y:S01]  /*02d0*/  SHF.R.S32.HI R4, RZ, 0x1f, R5 ;  /* 0x0000001fff047819 */ /* 0x000fe20000011405 */
[----:B------:R-:W2:Y:S01]  /*02e0*/  S2R R10, SR_CTAID.Y ;  /* 0x00000000000a7919 */ /* 0x000ea20000002600 */
[----:B0-----:R-:W-:Y:S01]  /*02f0*/  UMOV UR4, 0x20 ;  /* 0x0000002000047882 */ /* 0x001fe20000000000 */
[C---:B------:R-:W-:Y:S01]  /*0300*/  ISETP.NE.AND P3, PT, R6.reuse, RZ, PT ;  /* 0x000000ff0600720c */ /* 0x040fe20003f65270 */
[----:B------:R-:W-:Y:S01]  /*0310*/  VIADD R11, R6, 0xffffffff ;  /* 0xffffffff060b7836 */ /* 0x000fe20000000000 */
[----:B------:R-:W0:Y:S01]  /*0320*/  S2R R8, SR_CTAID.X ;  /* 0x0000000000087919 */ /* 0x000e220000002500 */
[----:B------:R-:W-:Y:S01]  /*0330*/  LEA.HI R4, R4, R5, RZ, 0x2 ;  /* 0x0000000504047211 */ /* 0x000fe200078f10ff */
[----:B------:R-:W-:Y:S01]  /*0340*/  NOP ;  /* 0x0000000000007918 */ /* 0x000fe20000000000 */
[----:B------:R-:W-:Y:S01]  /*0350*/  NOP ;  /* 0x0000000000007918 */ /* 0x000fe20000000000 */
[----:B------:R-:W-:-:S02]  /*0360*/  ISETP.GE.U32.AND P1, PT, R11, 0x2, PT ;  /* 0x000000020b00780c */ /* 0x000fc40003f26070 */
[----:B------:R-:W-:-:S05]  /*0370*/  LOP3.LUT R4, R4, 0xfffffffc, RZ, 0xc0, !PT ;  /* 0xfffffffc04047812 */ /* 0x000fca00078ec0ff */
[----:B------:R-:W-:Y:S01]  /*0380*/  IMAD.IADD R5, R5, 0x1, -R4 ;  /* 0x0000000105057824 */ /* 0x000fe200078e0a04 */
[----:B-----5:R-:W-:Y:S02]  /*0390*/  ISETP.NE.OR P0, PT, R2, RZ, !P0 ;  /* 0x000000ff0200720c */ /* 0x020fe40004705670 */
[----:B-1----:R-:W-:-:S11]  /*03a0*/  ISETP.NE.AND P2, PT, R3, 0x1, PT ;  /* 0x000000010300780c */ /* 0x002fd60003f45270 */
[----:B------:R-:W-:Y:S01]  /*03b0*/  VOTEU.ALL UP0, P0 ;  /* 0x00000000003f7886 */ /* 0x000fe20000000000 */
[----:B------:R-:W-:Y:S01]  /*03c0*/  VOTEU.ALL UP1, P0 ;  /* 0x00000000003f7886 */ /* 0x000fe20000020000 */
[----:B------:R-:W0:Y:S01]  /*03d0*/  @P2 LDC R9, c[0x0][0x10] ;  /* 0x00000400ff092b82 */ /* 0x000e220000000800 */
[----:B--2---:R-:W-:Y:S02]  /*03e0*/  @P2 IMAD.MOV.U32 R2, RZ, RZ, R10 ;  /* 0x000000ffff022224 */ /* 0x004fe400078e000a */
[----:B------:R-:W-:Y:S01]  /*03f0*/  @!UP0 UMOV UR6, 0x400 ;  /* 0x0000040000068882 */ /* 0x000fe20000000000 */
[----:B------:R-:W-:-:S04]  /*0400*/  @!UP0 UIADD3 UR4, -UR4, 0x100000, URZ ;  /* 0x0010000004048890 */ /* 0x000fc8000fffe13f */
[----:B------:R-:W-:Y:S02]  /*0410*/  @!UP0 USHF.L.U32 UR5, UR4, 0xb, URZ ;  /* 0x0000000b04058899 */ /* 0x000fe4000800063f */
[----:B------:R-:W-:Y:S01]  /*0420*/  @!UP0 USHF.L.U32 UR4, UR4, 0x1, URZ ;  /* 0x0000000104048899 */ /* 0x000fe2000800063f */
[----:B------:R-:W-:Y:S02]  /*0430*/  @P2 IMAD.MOV.U32 R3, RZ, RZ, RZ ;  /* 0x000000ffff032224 */ /* 0x000fe400078e00ff */
[----:B------:R-:W-:Y:S01]  /*0440*/  @P2 IMAD.MOV.U32 R13, RZ, RZ, RZ ;  /* 0x000000ffff0d2224 */ /* 0x000fe200078e00ff */
[----:B------:R-:W1:Y:S08]  /*0450*/  @!UP0 S2UR UR7, SR_CgaCtaId ;  /* 0x00000000000789c3 */ /* 0x000e700000008800 */
[----:B------:R-:W2:Y:S01]  /*0460*/  @!P2 LDC R7, c[0x0][0xc] ;  /* 0x00000300ff07ab82 */ /* 0x000ea20000000800 */
[----:B0-----:R-:W-:-:S04]  /*0470*/  @P2 IMAD.WIDE.U32 R2, R8, R9, R2 ;  /* 0x0000000908022225 */ /* 0x001fc800078e0002 */
[----:B------:R-:W-:Y:S02]  /*0480*/  IMAD.MOV.U32 R9, RZ, RZ, RZ ;  /* 0x000000ffff097224 */ /* 0x000fe400078e00ff */
[----:B------:R-:W-:Y:S01]  /*0490*/  @P2 IMAD.IADD R3, R3, 0x1, R13 ;  /* 0x0000000103032824 */ /* 0x000fe200078e020d */
[----:B-1----:R-:W-:Y:S01]  /*04a0*/  @!UP0 ULEA UR6, UR7, UR6, 0x18 ;  /* 0x0000000607068291 */ /* 0x002fe2000f8ec03f */
[----:B------:R-:W-:Y:S01]  /*04b0*/  VOTEU.ALL UP0, P0 ;  /* 0x00000000003f7886 */ /* 0x000fe20000000000 */
[----:B------:R-:W-:-:S04]  /*04c0*/  ISETP.NE.AND P0, PT, R5, 0x3, PT ;  /* 0x000000030500780c */ /* 0x000fc80003f05270 */
[----:B------:R-:W-:-:S04]  /*04d0*/  ISETP.EQ.OR P0, PT, R5, RZ, !P0 ;  /* 0x000000ff0500720c */ /* 0x000fc80004702670 */
[----:B------:R-:W-:Y:S01]  /*04e0*/  ISETP.EQ.AND P0, PT, R6, RZ, P0 ;  /* 0x000000ff0600720c */ /* 0x000fe20000702270 */
[----:B------:R-:W0:Y:S02]  /*04f0*/  FENCE.VIEW.ASYNC.S ;  /* 0x00000000000073c6 */ /* 0x000e240000000000 */
[----:B0-----:R0:W3:Y:S01]  /*0500*/  @!UP0 SYNCS.EXCH.64 URZ, [UR6+0x40], UR4 ;  /* 0x00004004063f85b2 */ /* 0x0010e20008000100 */
[----:B--2---:R-:W-:Y:S01]  /*0510*/  @!P2 IMAD.WIDE.U32 R6, R7, R10, R8 ;  /* 0x0000000a0706a225 */ /* 0x004fe200078e0008 */
[----:B------:R-:W-:-:S03]  /*0520*/  SEL R4, RZ, 0x1, !P0 ;  /* 0x00000001ff047807 */ /* 0x000fc60004000000 */
[----:B------:R-:W-:Y:S02]  /*0530*/  @!P2 IMAD.MOV.U32 R2, RZ, RZ, R6 ;  /* 0x000000ffff02a224 */ /* 0x000fe400078e0006 */
[----:B------:R-:W-:Y:S01]  /*0540*/  @!P2 IMAD.MOV.U32 R3, RZ, RZ, R7 ;  /* 0x000000ffff03a224 */ /* 0x000fe200078e0007 */
[----:B------:R-:W-:Y:S01]  /*0550*/  SEL R4, R4, 0x2, P1 ;  /* 0x0000000204047807 */ /* 0x000fe20000800000 */
[----:B------:R0:W3:Y:S01]  /*0560*/  @!UP1 SYNCS.EXCH.64 URZ, [UR6+0x48], UR4 ;  /* 0x00004804063f95b2 */ /* 0x0000e20008000100 */
[----:B------:R-:W-:Y:S01]  /*0570*/  NOP ;  /* 0x0000000000007918 */ /* 0x000fe20000000000 */
[----:B---34-:R-:W-:Y:S06]  /*0580*/  BAR.SYNC.DEFER_BLOCKING 0x0 ;  /* 0x0000000000007b1d */ /* 0x018fec0000010000 */
[----:B------:R-:W-:Y:S05]  /*0590*/  @!P3 BRA `(.L_x_3) ;  /* 0x00000074005cb947 */ /* 0x000fea0003800000 */
[----:B------:R-:W-:-:S13]  /*05a0*/  ISETP.GT.U32.AND P0, PT, R11, 0x1, PT ;  /* 0x000000010b00780c */ /* 0x000fda0003f04070 */
[----:B0-----:R-:W-:Y:S05]  /*05b0*/  @P0 EXIT ;  /* 0x000000000000094d */ /* 0x001fea0003800000 */
[----:B------:R-:W-:Y:S01]  /*05c0*/  ULDC.64 UR4, c[0x0][0x650] ;  /* 0x0001940000047ab9 */ /* 0x000fe20000000a00 */
[----:B------:R-:W-:Y:S01]  /*05d0*/  PRMT R12, RZ, 0x7610, R12 ;  /* 0x00007610ff0c7816 */ /* 0x000fe2000000000c */
[----:B------:R-:W-:Y:S01]  /*05e0*/  IMAD.MOV.U32 R6, RZ, RZ, -0x1 ;  /* 0xffffffffff067424 */ /* 0x000fe200078e00ff */
[----:B------:R-:W-:Y:S01]  /*05f0*/  ISETP.GE.U32.AND P0, PT, R2, UR4, PT ;  /* 0x0000000402007c0c */ /* 0x000fe2000bf06070 */
[----:B------:R-:W-:Y:S02]  /*0600*/  IMAD.MOV.U32 R7, RZ, RZ, -0x1 ;  /* 0xffffffffff077424 */ /* 0x000fe400078e00ff */
[----:B------:R-:W-:Y:S01]  /*0610*/  IMAD.MOV.U32 R5, RZ, RZ, -0x1 ;  /* 0xffffffffff057424 */ /* 0x000fe200078e00ff */
[----:B------:R-:W-:-:S13]  /*0620*/  ISETP.GE.U32.AND.EX P0, PT, R3, UR5, PT, P0 ;  /* 0x0000000503007c0c */ /* 0x000fda000bf06100 */
[----:B------:R-:W-:Y:S05]  /*0630*/  @P0 BRA `(.L_x_4) ;  /* 0x00000004005c0947 */ /* 0x000fea0003800000 */
[----:B------:R-:W0:Y:S01]  /*0640*/  LDC.64 R16, c[0x0][0x628] ;  /* 0x00018a00ff107b82 */ /* 0x000e220000000a00 */
[----:B------:R-:W-:Y:S02]  /*0650*/  IMAD.MOV.U32 R6, RZ, RZ, R2 ;  /* 0x000000ffff067224 */ /* 0x000fe400078e0002 */
[----:B------:R-:W-:-:S05]  /*0660*/  IMAD.MOV.U32 R7, RZ, RZ, R3 ;  /* 0x000000ffff077224 */ /* 0x000fca00078e0003 */
[----:B------:R-:W1:Y:S08]  /*0670*/  LDC R18, c[0x0][0x630] ;  /* 0x00018c00ff127b82 */ /* 0x000e700000000800 */
[----:B------:R-:W2:Y:S01]  /*0680*/  LDC.64 R20, c[0x0][0x620] ;  /* 0x00018800ff147b82 */ /* 0x000ea20000000a00 */
[----:B0-----:R-:W-:-:S04]  /*0690*/  ISETP.NE.U32.AND P0, PT, R16, RZ, PT ;  /* 0x000000ff1000720c */ /* 0x001fc80003f05070 */
[----:B------:R-:W-:-:S13]  /*06a0*/  ISETP.NE.AND.EX P0, PT, R17, RZ, PT, P0 ;  /* 0x000000ff1100720c */ /* 0x000fda0003f05300 */
[----:B-12---:R-:W-:Y:S05]  /*06b0*/  @!P0 BRA `(.L_x_5) ;  /* 0x0000000000288947 */ /* 0x006fea0003800000 */
[----:B------:R-:W0:Y:S02]  /*06c0*/  LDC R5, c[0x0][0x634] ;  /* 0x00018d00ff057b82 */ /* 0x000e240000000800 */
[----:B0-----:R-:W-:-:S05]  /*06d0*/  IADD3 R5, P0, R2, R5, RZ ;  /* 0x0000000502057210 */ /* 0x001fca0007f1e0ff */
[----:B------:R-:W-:-:S04]  /*06e0*/  IMAD.X R11, RZ, RZ, R3, P0 ;  /* 0x000000ffff0b7224 */ /* 0x000fc800000e0603 */
[----:B------:R-:W-:-:S04]  /*06f0*/  IMAD.WIDE.U32 R6, R11, R16, RZ ;  /* 0x000000100b067225 */ /* 0x000fc800078e00ff */
[----:B------:R-:W-:-:S04]  /*0700*/  IMAD.WIDE.U32 R12, P0, R5, R17, R6 ;  /* 0x00000011050c7225 */ /* 0x000fc80007800006 */
[----:B------:R-:W-:-:S04]  /*0710*/  IMAD.WIDE.U32 R6, R5, R16, RZ ;  /* 0x0000001005067225 */ /* 0x000fc800078e00ff */
[----:B------:R-:W-:Y:S01]  /*0720*/  IMAD.X R15, RZ, RZ, RZ, P0 ;  /* 0x000000ffff0f7224 */ /* 0x000fe200000e06ff */
[----:B------:R-:W-:Y:S01]  /*0730*/  IADD3 RZ, P0, R7, R12, RZ ;  /* 0x0000000c07ff7210 */ /* 0x000fe20007f1e0ff */
[----:B------:R-:W-:-:S04]  /*0740*/  IMAD.MOV.U32 R14, RZ, RZ, R13 ;  /* 0x000000ffff0e7224 */ /* 0x000fc800078e000d */
[----:B------:R-:W-:-:S08]  /*0750*/  IMAD.WIDE.U32.X R6, R11, R17, R14, P0 ;  /* 0x000000110b067225 */ /* 0x000fd000000e040e */
.L_x_5:
[--C-:B------:R-:W-:Y:S01]  /*0760*/  SHF.R.U64 R26, R6, R18, R7.reuse ;  /* 0x00000012061a7219 */ /* 0x100fe20000001207 */
[----:B------:R-:W0:Y:S01]  /*0770*/  LDC.64 R22, c[0x0][0x640] ;  /* 0x00019000ff167b82 */ /* 0x000e220000000a00 */
[----:B------:R-:W-:Y:S01]  /*0780*/  I2FP.F32.U32 R5, R8 ;  /* 0x0000000800057245 */ /* 0x000fe20000201000 */
[----:B------:R-:W-:Y:S01]  /*0790*/  ULDC UR4, c[0x0][0x150] ;  /* 0x0000540000047ab9 */ /* 0x000fe20000000800 */
[----:B------:R-:W-:Y:S02]  /*07a0*/  SHF.R.U32.HI R6, RZ, R18, R7 ;  /* 0x00000012ff067219 */ /* 0x000fe40000011607 */
[----:B------:R-:W-:Y:S01]  /*07b0*/  IADD3 R11, P0, RZ, -R26, RZ ;  /* 0x8000001aff0b7210 */ /* 0x000fe20007f1e0ff */
[----:B------:R-:W-:Y:S01]  /*07c0*/  FMUL R5, R5, UR4 ;  /* 0x0000000405057c20 */ /* 0x000fe20008400000 */
[----:B------:R-:W-:Y:S01]  /*07d0*/  ULDC UR4, c[0x0][0x154] ;  /* 0x0000550000047ab9 */ /* 0x000fe20000000800 */
[----:B------:R-:W1:Y:S02]  /*07e0*/  LDC R14, c[0x0][0x618] ;  /* 0x00018600ff0e7b82 */ /* 0x000e640000000800 */
[----:B------:R-:W-:-:S02]  /*07f0*/  IMAD.X R13, RZ, RZ, ~R6, P0 ;  /* 0x000000ffff0d7224 */ /* 0x000fc400000e0e06 */
[----:B------:R-:W2:Y:S01]  /*0800*/  F2I.U32.TRUNC.NTZ R5, R5 ;  /* 0x0000000500057305 */ /* 0x000ea2000020f000 */
[----:B------:R-:W-:-:S03]  /*0810*/  IMAD.WIDE.U32 R6, R11, R20, R2 ;  /* 0x000000140b067225 */ /* 0x000fc600078e0002 */
[----:B------:R-:W3:Y:S01]  /*0820*/  LDC R9, c[0x0][0x144] ;  /* 0x00005100ff097b82 */ /* 0x000ee20000000800 */
[----:B------:R-:W-:-:S04]  /*0830*/  IMAD R12, R13, R20, RZ ;  /* 0x000000140d0c7224 */ /* 0x000fc800078e02ff */
[----:B------:R-:W-:Y:S02]  /*0840*/  IMAD R11, R11, R21, R12 ;  /* 0x000000150b0b7224 */ /* 0x000fe400078e020c */
[----:B------:R-:W-:Y:S01]  /*0850*/  IMAD.MOV.U32 R12, RZ, RZ, 0x1 ;  /* 0x00000001ff0c7424 */ /* 0x000fe200078e00ff */
[----:B------:R-:W4:Y:S01]  /*0860*/  LDC R18, c[0x0][0x608] ;  /* 0x00018200ff127b82 */ /* 0x000f220000000800 */
[----:B------:R-:W-:Y:S01]  /*0870*/  IMAD.IADD R11, R7, 0x1, R11 ;  /* 0x00000001070b7824 */ /* 0x000fe200078e020b */
[----:B0-----:R-:W-:Y:S01]  /*0880*/  ISETP.NE.U32.AND P0, PT, R22, RZ, PT ;  /* 0x000000ff1600720c */ /* 0x001fe20003f05070 */
[----:B--2---:R-:W-:-:S03]  /*0890*/  IMAD.MOV R7, RZ, RZ, -R5 ;  /* 0x000000ffff077224 */ /* 0x004fc600078e0a05 */
[----:B------:R-:W-:Y:S02]  /*08a0*/  ISETP.NE.AND.EX P0, PT, R23, RZ, PT, P0 ;  /* 0x000000ff1700720c */ /* 0x000fe40003f05300 */
[----:B------:R-:W0:Y:S01]  /*08b0*/  LDC R13, c[0x0][0x658] ;  /* 0x00019600ff0d7b82 */ /* 0x000e220000000800 */
[--C-:B-1----:R-:W-:Y:S02]  /*08c0*/  SHF.R.U64 R16, R6, R14, R11.reuse ;  /* 0x0000000e06107219 */ /* 0x102fe4000000120b */
[----:B------:R-:W-:Y:S02]  /*08d0*/  I2FP.F32.U32 R6, R10 ;  /* 0x0000000a00067245 */ /* 0x000fe40000201000 */
[----:B------:R-:W-:-:S03]  /*08e0*/  SHF.R.U32.HI R11, RZ, R14, R11 ;  /* 0x0000000eff0b7219 */ /* 0x000fc6000001160b */
[----:B------:R-:W1:Y:S01]  /*08f0*/  LDC R17, c[0x0][0x148] ;  /* 0x00005200ff117b82 */ /* 0x000e620000000800 */
[----:B---3--:R-:W-:Y:S02]  /*0900*/  IMAD R5, R9, R7, R8 ;  /* 0x0000000709057224 */ /* 0x008fe400078e0208 */
[----:B------:R-:W-:Y:S01]  /*0910*/  FMUL R7, R6, UR4 ;  /* 0x0000000406077c20 */ /* 0x000fe20008400000 */
[----:B------:R-:W-:-:S03]  /*0920*/  IMAD.MOV.U32 R6, RZ, RZ, -0x1 ;  /* 0xffffffffff067424 */ /* 0x000fc600078e00ff */
[----:B------:R2:W3:Y:S01]  /*0930*/  F2I.U32.TRUNC.NTZ R15, R7 ;  /* 0x00000007000f7305 */ /* 0x0004e2000020f000 */
[----:B------:R-:W1:Y:S01]  /*0940*/  LDC R21, c[0x0][0x600] ;  /* 0x00018000ff157b82 */ /* 0x000e620000000800 */
[-CC-:B----4-:R-:W-:Y:S02]  /*0950*/  SHF.R.U64 R27, R16, R18.reuse, R11.reuse ;  /* 0x00000012101b7219 */ /* 0x190fe4000000120b */
[----:B------:R-:W-:-:S05]  /*0960*/  SHF.R.U32.HI R8, RZ, R18, R11 ;  /* 0x00000012ff087219 */ /* 0x000fca000001160b */
[----:B------:R-:W4:Y:S01]  /*0970*/  LDC R20, c[0x0][0x648] ;  /* 0x00019200ff147b82 */ /* 0x000f220000000800 */
[-CC-:B0-----:R-:W-:Y:S02]  /*0980*/  SHF.R.U64 R18, R27, R13.reuse, R8.reuse ;  /* 0x0000000d1b127219 */ /* 0x181fe40000001208 */
[-C--:B------:R-:W-:Y:S02]  /*0990*/  SHF.L.U32 R6, R6, R13.reuse, RZ ;  /* 0x0000000d06067219 */ /* 0x080fe400000006ff */
[-C--:B------:R-:W-:Y:S02]  /*09a0*/  SHF.R.U32.HI R8, RZ, R13.reuse, R8 ;  /* 0x0000000dff087219 */ /* 0x080fe40000011608 */
[----:B------:R-:W-:Y:S01]  /*09b0*/  LOP3.LUT R14, RZ, R6, RZ, 0x33, !PT ;  /* 0x00000006ff0e7212 */ /* 0x000fe200078e33ff */
[----:B------:R-:W0:Y:S01]  /*09c0*/  LDC R25, c[0x0][0x638] ;  /* 0x00018e00ff197b82 */ /* 0x000e220000000800 */
[----:B------:R-:W-:Y:S01]  /*09d0*/  SHF.L.U32 R11, R12, R13, RZ ;  /* 0x0000000d0c0b7219 */ /* 0x000fe200000006ff */
[----:B------:R-:W-:-:S02]  /*09e0*/  IMAD.MOV.U32 R6, RZ, RZ, R18 ;  /* 0x000000ffff067224 */ /* 0x000fc400078e0012 */
[----:B--2---:R-:W-:-:S04]  /*09f0*/  IMAD.MOV.U32 R7, RZ, RZ, R8 ;  /* 0x000000ffff077224 */ /* 0x004fc800078e0008 */
[----:B------:R-:W2:Y:S01]  /*0a00*/  LDC R24, c[0x0][0x610] ;  /* 0x00018400ff187b82 */ /* 0x000ea20000000800 */
[----:B---3--:R-:W-:Y:S05]  /*0a10*/  @!P0 BRA `(.L_x_6) ;  /* 0x0000000000288947 */ /* 0x008fea0003800000 */
[----:B------:R-:W3:Y:S02]  /*0a20*/  LDC R13, c[0x0][0x64c] ;  /* 0x00019300ff0d7b82 */ /* 0x000ee40000000800 */
[----:B---3--:R-:W-:-:S05]  /*0a30*/  IADD3 R13, P0, R18, R13, RZ ;  /* 0x0000000d120d7210 */ /* 0x008fca0007f1e0ff */
        /* <DEDUP_REMOVED lines=8> */
.L_x_6:
[----:B----4-:R-:W-:Y:S01]  /*0ac0*/  SHF.R.U64 R6, R6, R20, R7 ;  /* 0x0000001406067219 */ /* 0x010fe20000001207 */
[----:B-1----:R-:W-:Y:S01]  /*0ad0*/  VIADD R7, R21, 0xffffffff ;  /* 0xffffffff15077836 */ /* 0x002fe20000000000 */
[----:B------:R-:W-:Y:S01]  /*0ae0*/  LOP3.LUT R14, R27, R14, RZ, 0xc0, !PT ;  /* 0x0000000e1b0e7212 */ /* 0x000fe200078ec0ff */
[----:B------:R-:W-:Y:S02]  /*0af0*/  IMAD.MOV R15, RZ, RZ, -R15 ;  /* 0x000000ffff0f7224 */ /* 0x000fe400078e0a0f */
[----:B------:R-:W-:Y:S01]  /*0b00*/  IMAD.MOV R8, RZ, RZ, -R6 ;  /* 0x000000ffff087224 */ /* 0x000fe200078e0a06 */
[----:B------:R-:W-:Y:S01]  /*0b10*/  LOP3.LUT R7, R16, R7, RZ, 0xc0, !PT ;  /* 0x0000000710077212 */ /* 0x000fe200078ec0ff */
[----:B------:R-:W-:Y:S02]  /*0b20*/  IMAD R14, R11, R6, R14 ;  /* 0x000000060b0e7224 */ /* 0x000fe400078e020e */
[----:B------:R-:W-:Y:S02]  /*0b30*/  @P2 IMAD R5, R17, R15, R10 ;  /* 0x0000000f11052224 */ /* 0x000fe400078e020a */
[----:B0-----:R-:W-:-:S02]  /*0b40*/  IMAD R6, R8, R25, R18 ;  /* 0x0000001908067224 */ /* 0x001fc400078e0212 */
[----:B--2---:R-:W-:Y:S02]  /*0b50*/  IMAD R5, R14, R24, R5 ;  /* 0x000000180e057224 */ /* 0x004fe400078e0205 */
[----:B------:R-:W-:Y:S02]  /*0b60*/  IMAD R6, R6, R21, R7 ;  /* 0x0000001506067224 */ /* 0x000fe400078e0207 */
[----:B------:R-:W-:-:S03]  /*0b70*/  IMAD.MOV.U32 R12, RZ, RZ, 0x1 ;  /* 0x00000001ff0c7424 */ /* 0x000fc600078e00ff */
[----:B------:R-:W-:Y:S02]  /*0b80*/  SEL R7, R6, R5, !P2 ;  /* 0x0000000506077207 */ /* 0x000fe40005000000 */
[----:B------:R-:W-:Y:S01]  /*0b90*/  SEL R6, R5, R6, !P2 ;  /* 0x0000000605067207 */ /* 0x000fe20005000000 */
[----:B------:R-:W-:-:S07]  /*0ba0*/  IMAD.MOV.U32 R5, RZ, RZ, R26 ;  /* 0x000000ffff057224 */ /* 0x000fce00078e001a */
.L_x_4:
[----:B------:R-:W-:-:S08]  /*0bb0*/  NOP ;  /* 0x0000000000007918 */ /* 0x000fd00000000000 */
[----:B------:R-:W0:Y:S02]  /*0bc0*/  USETMAXREG.TRY_ALLOC.CTAPOOL UP0, 0xe8 ;  /* 0x000000e8000079c8 */ /* 0x000e240008000600 */
[----:B0-----:R-:W-:-:S13]  /*0bd0*/  PLOP3.LUT P0, PT, PT, PT, UP0, 0x80, 0x0 ;  /* 0x000000000000781c */ /* 0x001fda0003f0f008 */
[----:B------:R-:W-:Y:S05]  /*0be0*/  @!P0 BRA `(.L_x_4) ;  /* 0xfffffffc00f08947 */ /* 0x000fea000383ffff */
[----:B------:R-:W-:Y:S01]  /*0bf0*/  ULDC.64 UR4, c[0x0][0x598] ;  /* 0x0001660000047ab9 */ /* 0x000fe20000000a00 */
[----:B------:R-:W-:Y:S01]  /*0c00*/  ULDC.64 UR16, c[0x0][0x208] ;  /* 0x0000820000107ab9 */ /* 0x000fe20000000a00 */
[----:B------:R-:W-:-:S04]  /*0c10*/  ISETP.NE.U32.AND P0, PT, RZ, UR4, PT ;  /* 0x00000004ff007c0c */ /* 0x000fc8000bf05070 */
[----:B------:R-:W-:-:S13]  /*0c20*/  ISETP.NE.AND.EX P0, PT, RZ, UR5, PT, P0 ;  /* 0x00000005ff007c0c */ /* 0x000fda000bf05300 */
[----:B------:R-:W-:Y:S05]  /*0c30*/  @!P0 BRA `(.L_x_7) ;  /* 0x00000000001c8947 */ /* 0x000fea0003800000 */
[----:B------:R-:W0:Y:S02]  /*0c40*/  LDC.64 R8, c[0x0][0x598] ;  /* 0x00016600ff087b82 */ /* 0x000e240000000a00 */
[----:B0-----:R-:W2:Y:S02]  /*0c50*/  LDG.E.64 R8, desc[UR16][R8.64] ;  /* 0x0000001008087981 */ /* 0x001ea4000c1e1b00 */
[----:B--2---:R-:W-:-:S04]  /*0c60*/  ISETP.NE.U32.AND P0, PT, R8, RZ, PT ;  /* 0x000000ff0800720c */ /* 0x004fc80003f05070 */
[----:B------:R-:W-:-:S13]  /*0c70*/  ISETP.NE.AND.EX P0, PT, R9, RZ, PT, P0 ;  /* 0x000000ff0900720c */ /* 0x000fda0003f05300 */
[----:B------:R-:W-:Y:S05]  /*0c80*/  @!P0 BRA `(.L_x_7) ;  /* 0x0000000000088947 */ /* 0x000fea0003800000 */
[----:B------:R0:W5:Y:S01]  /*0c90*/  LD.E R8, desc[UR16][R8.64] ;  /* 0x0000001008087980 */ /* 0x000162000c101900 */
[----:B------:R-:W-:Y:S05]  /*0ca0*/  BRA `(.L_x_8) ;  /* 0x0000000000207947 */ /* 0x000fea0003800000 */
.L_x_7:
[----:B------:R-:W-:Y:S02]  /*0cb0*/  ULDC.64 UR4, c[0x0][0x588] ;  /* 0x0001620000047ab9 */ /* 0x000fe40000000a00 */
[----:B------:R-:W-:-:S04]  /*0cc0*/  ISETP.NE.U32.AND P0, PT, RZ, UR4, PT ;  /* 0x00000004ff007c0c */ /* 0x000fc8000bf05070 */
[----:B------:R-:W-:-:S13]  /*0cd0*/  ISETP.NE.AND.EX P0, PT, RZ, UR5, PT, P0 ;  /* 0x00000005ff007c0c */ /* 0x000fda000bf05300 */
[----:B------:R-:W-:Y:S05]  /*0ce0*/  @!P0 BRA `(.L_x_9) ;  /* 0x00000000000c8947 */ /* 0x000fea0003800000 */
[----:B------:R-:W0:Y:S02]  /*0cf0*/  LDC.64 R8, c[0x0][0x588] ;  /* 0x00016200ff087b82 */ /* 0x000e240000000a00 */
[----:B0-----:R1:W5:Y:S01]  /*0d00*/  LDG.E R8, desc[UR16][R8.64] ;  /* 0x0000001008087981 */ /* 0x001362000c1e1900 */
[----:B------:R-:W-:Y:S05]  /*0d10*/  BRA `(.L_x_8) ;  /* 0x0000000000047947 */ /* 0x000fea0003800000 */
.L_x_9:
[----:B------:R-:W2:Y:S02]  /*0d20*/  LDC R8, c[0x0][0x580] ;  /* 0x00016000ff087b82 */ /* 0x000ea40000000800 */
.L_x_8:
[----:B------:R-:W-:Y:S02]  /*0d30*/  ULDC.64 UR4, c[0x0][0x5a0] ;  /* 0x0001680000047ab9 */ /* 0x000fe40000000a00 */
[----:B------:R-:W-:-:S04]  /*0d40*/  ISETP.NE.U32.AND P0, PT, RZ, UR4, PT ;  /* 0x00000004ff007c0c */ /* 0x000fc8000bf05070 */
[----:B------:R-:W-:-:S13]  /*0d50*/  ISETP.NE.AND.EX P0, PT, RZ, UR5, PT, P0 ;  /* 0x00000005ff007c0c */ /* 0x000fda000bf05300 */
[----:B------:R-:W-:Y:S05]  /*0d60*/  @!P0 BRA `(.L_x_10) ;  /* 0x00000000001c8947 */ /* 0x000fea0003800000 */
[----:B------:R-:W3:Y:S02]  /*0d70*/  LDC.64 R10, c[0x0][0x5a0] ;  /* 0x00016800ff0a7b82 */ /* 0x000ee40000000a00 */
[----:B---3--:R-:W3:Y:S02]  /*0d80*/  LDG.E.64 R10, desc[UR16][R10.64] ;  /* 0x000000100a0a7981 */ /* 0x008ee4000c1e1b00 */
[----:B---3--:R-:W-:-:S04]  /*0d90*/  ISETP.NE.U32.AND P0, PT, R10, RZ, PT ;  /* 0x000000ff0a00720c */ /* 0x008fc80003f05070 */
[----:B------:R-:W-:-:S13]  /*0da0*/  ISETP.NE.AND.EX P0, PT, R11, RZ, PT, P0 ;  /* 0x000000ff0b00720c */ /* 0x000fda0003f05300 */
[----:B------:R-:W-:Y:S05]  /*0db0*/  @!P0 BRA `(.L_x_10) ;  /* 0x0000000000088947 */ /* 0x000fea0003800000 */
[----:B01----:R0:W5:Y:S01]  /*0dc0*/  LD.E R9, desc[UR16][R10.64] ;  /* 0x000000100a097980 */ /* 0x003162000c101900 */
[----:B------:R-:W-:Y:S05]  /*0dd0*/  BRA `(.L_x_11) ;  /* 0x0000000000207947 */ /* 0x000fea0003800000 */
.L_x_10:
[----:B------:R-:W-:Y:S02]  /*0de0*/  ULDC.64 UR4, c[0x0][0x590] ;  /* 0x0001640000047ab9 */ /* 0x000fe40000000a00 */
[----:B------:R-:W-:-:S04]  /*0df0*/  ISETP.NE.U32.AND P0, PT, RZ, UR4, PT ;  /* 0x00000004ff007c0c */ /* 0x000fc8000bf05070 */
[----:B------:R-:W-:-:S13]  /*0e00*/  ISETP.NE.AND.EX P0, PT, RZ, UR5, PT, P0 ;  /* 0x00000005ff007c0c */ /* 0x000fda000bf05300 */
[----:B------:R-:W-:Y:S05]  /*0e10*/  @!P0 BRA `(.L_x_12) ;  /* 0x00000000000c8947 */ /* 0x000fea0003800000 */
[----:B------:R-:W0:Y:S02]  /*0e20*/  LDC.64 R10, c[0x0][0x590] ;  /* 0x00016400ff0a7b82 */ /* 0x000e240000000a00 */
[----:B01----:R1:W5:Y:S01]  /*0e30*/  LDG.E R9, desc[UR16][R10.64] ;  /* 0x000000100a097981 */ /* 0x003362000c1e1900 */
[----:B------:R-:W-:Y:S05]  /*0e40*/  BRA `(.L_x_11) ;  /* 0x0000000000047947 */ /* 0x000fea0003800000 */
.L_x_12:
[----:B01----:R-:W3:Y:S02]  /*0e50*/  LDC R9, c[0x0][0x584] ;  /* 0x00016100ff097b82 */ /* 0x003ee40000000800 */
.L_x_11:
[----:B------:R-:W-:-:S13]  /*0e60*/  LOP3.LUT P0, RZ, R12, 0xff, RZ, 0xc0, !PT ;  /* 0x000000ff0cff7812 */ /* 0x000fda000780c0ff */
[----:B------:R-:W-:Y:S05]  /*0e70*/  @!P0 EXIT ;  /* 0x000000000000894d */ /* 0x000fea0003800000 */
[----:B------:R-:W-:Y:S01]  /*0e80*/  ULDC UR4, c[0x0][0x28c] ;  /* 0x0000a30000047ab9 */ /* 0x000fe20000000800 */
[----:B------:R-:W-:Y:S01]  /*0e90*/  LOP3.LUT R138, R4, 0x1, RZ, 0xfc, !PT ;  /* 0x00000001048a7812 */ /* 0x000fe200078efcff */
[----:B------:R-:W-:-:S04]  /*0ea0*/  UIADD3 UR4, UR4, 0x3f, URZ ;  /* 0x0000003f04047890 */ /* 0x000fc8000fffe03f */
[----:B------:R-:W-:-:S04]  /*0eb0*/  USHF.R.S32.HI UR5, URZ, 0x1f, UR4 ;  /* 0x0000001f3f057899 */ /* 0x000fc80008011404 */
[----:B------:R-:W-:-:S03]  /*0ec0*/  ULEA.HI UR5, UR5, UR4, URZ, 0x6 ;  /* 0x0000000405057291 */ /* 0x000fc6000f8f303f */
[----:B------:R-:W-:Y:S01]  /*0ed0*/  UMOV UR4, URZ ;  /* 0x0000003f00047c82 */ /* 0x000fe20008000000 */
[----:B------:R-:W-:-:S03]  /*0ee0*/  USHF.R.S32.HI UR9, URZ, 0x6, UR5 ;  /* 0x000000063f097899 */ /* 0x000fc60008011405 */
[----:B------:R-:W-:-:S09]  /*0ef0*/  UMOV UR5, URZ ;  /* 0x0000003f00057c82 */ /* 0x000fd20008000000 */
.L_x_165:
[----:B01----:R-:W-:Y:S01]  /*0f00*/  LOP3.LUT R10, R0, 0x80, RZ, 0xc0, !PT ;  /* 0x00000080000a7812 */ /* 0x003fe200078ec0ff */
[----:B------:R-:W0:Y:S01]  /*0f10*/  S2UR UR13, SR_CgaCtaId ;  /* 0x00000000000d79c3 */ /* 0x000e220000008800 */
[----:B------:R-:W-:Y:S01]  /*0f20*/  UMOV UR12, 0x400 ;  /* 0x00000400000c7882 */ /* 0x000fe20000000000 */
[----:B------:R-:W-:Y:S01]  /*0f30*/  UMOV UR6, URZ ;  /* 0x0000003f00067c82 */ /* 0x000fe20008000000 */
[----:B------:R-:W-:Y:S01]  /*0f40*/  SHF.R.U32.HI R10, RZ, 0x7, R10 ;  /* 0x00000007ff0a7819 */ /* 0x000fe2000001160a */
[----:B------:R-:W-:Y:S01]  /*0f50*/  UMOV UR7, URZ ;  /* 0x0000003f00077c82 */ /* 0x000fe20008000000 */
[----:B------:R-:W-:Y:S01]  /*0f60*/  UMOV UR18, UR5 ;  /* 0x0000000500127c82 */ /* 0x000fe20008000000 */
[----:B------:R-:W-:Y:S02]  /*0f70*/  CS2R R14, SRZ ;  /* 0x00000000000e7805 */ /* 0x000fe4000001ff00 */
[----:B------:R-:W-:Y:S01]  /*0f80*/  CS2R R12, SRZ ;  /* 0x00000000000c7805 */ /* 0x000fe2000001ff00 */
[----:B------:R-:W1:Y:S01]  /*0f90*/  LDC R11, c[0x0][0x28c] ;  /* 0x0000a300ff0b7b82 */ /* 0x000e620000000800 */
[----:B------:R-:W4:Y:S01]  /*0fa0*/  SHFL.IDX PT, R10, R10, RZ, 0x1f ;  /* 0x00001fff0a0a7589 */ /* 0x000f2200000e0000 */
[----:B------:R-:W-:-:S02]  /*0fb0*/  CS2R R16, SRZ ;  /* 0x0000000000107805 */ /* 0x000fc4000001ff00 */
[----:B------:R-:W-:Y:S02]  /*0fc0*/  CS2R R18, SRZ ;  /* 0x0000000000127805 */ /* 0x000fe4000001ff00 */
[----:B------:R-:W-:Y:S02]  /*0fd0*/  CS2R R20, SRZ ;  /* 0x0000000000147805 */ /* 0x000fe4000001ff00 */
[----:B------:R-:W-:Y:S02]  /*0fe0*/  CS2R R22, SRZ ;  /* 0x0000000000167805 */ /* 0x000fe4000001ff00 */
[----:B------:R-:W-:Y:S02]  /*0ff0*/  CS2R R88, SRZ ;  /* 0x0000000000587805 */ /* 0x000fe4000001ff00 */
[----:B------:R-:W-:Y:S02]  /*1000*/  CS2R R90, SRZ ;  /* 0x00000000005a7805 */ /* 0x000fe4000001ff00 */
        /* <DEDUP_REMOVED lines=16> */
[----:B-1----:R-:W-:Y:S02]  /*1110*/  ISETP.GE.AND P0, PT, R11, 0x1, PT ;  /* 0x000000010b00780c */ /* 0x002fe40003f06270 */
[----:B------:R-:W-:Y:S02]  /*1120*/  CS2R R124, SRZ ;  /* 0x00000000007c7805 */ /* 0x000fe4000001ff00 */
[----:B----4-:R-:W-:-:S02]  /*1130*/  R2UR UR8, R10 ;  /* 0x000000000a0872ca */ /* 0x010fc400000e0000 */
[----:B------:R-:W-:Y:S02]  /*1140*/  CS2R R126, SRZ ;  /* 0x00000000007e7805 */ /* 0x000fe4000001ff00 */
[----:B------:R-:W-:Y:S02]  /*1150*/  CS2R R128, SRZ ;  /* 0x0000000000807805 */ /* 0x000fe4000001ff00 */
[----:B------:R-:W-:Y:S02]  /*1160*/  CS2R R130, SRZ ;  /* 0x0000000000827805 */ /* 0x000fe4000001ff00 */
[----:B------:R-:W-:Y:S02]  /*1170*/  CS2R R132, SRZ ;  /* 0x0000000000847805 */ /* 0x000fe4000001ff00 */
[----:B------:R-:W-:Y:S02]  /*1180*/  CS2R R134, SRZ ;  /* 0x0000000000867805 */ /* 0x000fe4000001ff00 */
[----:B------:R-:W-:Y:S01]  /*1190*/  CS2R R136, SRZ ;  /* 0x0000000000887805 */ /* 0x000fe2000001ff00 */
[----:B------:R-:W-:Y:S01]  /*11a0*/  IMAD.MOV.U32 R139, RZ, RZ, RZ ;  /* 0x000000ffff8b7224 */ /* 0x000fe200078e00ff */
[----:B------:R-:W-:Y:S01]  /*11b0*/  CS2R R24, SRZ ;  /* 0x0000000000187805 */ /* 0x000fe2000001ff00 */
[----:B------:R-:W-:Y:S01]  /*11c0*/  IMAD.MOV.U32 R141, RZ, RZ, RZ ;  /* 0x000000ffff8d7224 */ /* 0x000fe200078e00ff */
[----:B---3--:R-:W-:Y:S01]  /*11d0*/  CS2R R26, SRZ ;  /* 0x00000000001a7805 */ /* 0x008fe2000001ff00 */
[----:B------:R-:W-:Y:S01]  /*11e0*/  IMAD.U32 R142, RZ, RZ, UR4 ;  /* 0x00000004ff8e7e24 */ /* 0x000fe2000f8e00ff */
[----:B------:R-:W-:Y:S01]  /*11f0*/  CS2R R28, SRZ ;  /* 0x00000000001c7805 */ /* 0x000fe2000001ff00 */
[----:B------:R-:W-:Y:S01]  /*1200*/  ULEA.HI UR10, UR8, UR8, URZ, 0x1 ;  /* 0x00000008080a7291 */ /* 0x000fe2000f8f083f */
[----:B------:R-:W-:-:S02]  /*1210*/  CS2R R30, SRZ ;  /* 0x00000000001e7805 */ /* 0x000fc4000001ff00 */
[----:B------:R-:W-:Y:S02]  /*1220*/  CS2R R32, SRZ ;  /* 0x0000000000207805 */ /* 0x000fe4000001ff00 */
[----:B------:R-:W-:Y:S01]  /*1230*/  CS2R R34, SRZ ;  /* 0x0000000000227805 */ /* 0x000fe2000001ff00 */
[----:B------:R-:W-:Y:S01]  /*1240*/  ULOP3.LUT UR11, UR10, 0xffffe, URZ, 0xc0, !UPT ;  /* 0x000ffffe0a0b7892 */ /* 0x000fe2000f8ec03f */
[----:B------:R-:W-:Y:S01]  /*1250*/  CS2R R36, SRZ ;  /* 0x0000000000247805 */ /* 0x000fe2000001ff00 */
[----:B0-----:R-:W-:Y:S01]  /*1260*/  ULEA UR10, UR13, UR12, 0x18 ;  /* 0x0000000c0d0a7291 */ /* 0x001fe2000f8ec03f */
[----:B------:R-:W-:Y:S01]  /*1270*/  CS2R R38, SRZ ;  /* 0x0000000000267805 */ /* 0x000fe2000001ff00 */
[----:B------:R-:W-:Y:S01]  /*1280*/  UIADD3 UR11, UR8, -UR11, URZ ;  /* 0x8000000b080b7290 */ /* 0x000fe2000fffe03f */
[----:B------:R-:W-:Y:S02]  /*1290*/  CS2R R40, SRZ ;  /* 0x0000000000287805 */ /* 0x000fe4000001ff00 */
[----:B------:R-:W-:Y:S01]  /*12a0*/  CS2R R42, SRZ ;  /* 0x00000000002a7805 */ /* 0x000fe2000001ff00 */
[----:B------:R-:W-:Y:S01]  /*12b0*/  UMOV UR8, URZ ;  /* 0x0000003f00087c82 */ /* 0x000fe20008000000 */
[----:B------:R-:W-:Y:S01]  /*12c0*/  ULEA UR11, UR11, UR10, 0xc ;  /* 0x0000000a0b0b7291 */ /* 0x000fe2000f8e603f */
[----:B------:R-:W-:-:S02]  /*12d0*/  CS2R R44, SRZ ;  /* 0x00000000002c7805 */ /* 0x000fc4000001ff00 */
[----:B------:R-:W-:Y:S02]  /*12e0*/  CS2R R46, SRZ ;  /* 0x00000000002e7805 */ /* 0x000fe4000001ff00 */
[----:B------:R-:W-:Y:S01]  /*12f0*/  CS2R R48, SRZ ;  /* 0x0000000000307805 */ /* 0x000fe2000001ff00 */
[----:B------:R-:W-:Y:S01]  /*1300*/  UIADD3 UR11, UR11, 0x100, URZ ;  /* 0x000001000b0b7890 */ /* 0x000fe2000fffe03f */
[----:B------:R-:W-:Y:S02]  /*1310*/  CS2R R50, SRZ ;  /* 0x0000000000327805 */ /* 0x000fe4000001ff00 */
[----:B------:R-:W-:Y:S02]  /*1320*/  CS2R R52, SRZ ;  /* 0x0000000000347805 */ /* 0x000fe4000001ff00 */
[----:B------:R-:W-:Y:S01]  /*1330*/  CS2R R54, SRZ ;  /* 0x0000000000367805 */ /* 0x000fe2000001ff00 */
[----:B------:R-:W-:Y:S01]  /*1340*/  USHF.R.U32.HI UR11, URZ, 0x4, UR11 ;  /* 0x000000043f0b7899 */ /* 0x000fe2000801160b */
[----:B------:R-:W-:-:S02]  /*1350*/  CS2R R56, SRZ ;  /* 0x0000000000387805 */ /* 0x000fc4000001ff00 */
[----:B------:R-:W-:Y:S02]  /*1360*/  CS2R R58, SRZ ;  /* 0x00000000003a7805 */ /* 0x000fe4000001ff00 */
[----:B------:R-:W-:Y:S01]  /*1370*/  CS2R R60, SRZ ;  /* 0x00000000003c7805 */ /* 0x000fe2000001ff00 */
[----:B------:R-:W-:Y:S01]  /*1380*/  ULOP3.LUT UR11, UR11, 0x3fff, URZ, 0xc0, !UPT ;  /* 0x00003fff0b0b7892 */ /* 0x000fe2000f8ec03f */
        /* <DEDUP_REMOVED lines=12> */
[----:B------:R-:W-:Y:S01]  /*1450*/  CS2R R86, SRZ ;  /* 0x0000000000567805 */ /* 0x000fe2000001ff00 */
[----:B------:R-:W-:Y:S06]  /*1460*/  @!P0 BRA `(.L_x_13) ;  /* 0x0000000800308947 */ /* 0x000fec0003800000 */
[----:B------:R-:W-:-:S13]  /*1470*/  ISETP.NE.AND P1, PT, R138, 0x3, PT ;  /* 0x000000038a00780c */ /* 0x000fda0003f25270 */
[----:B------:R-:W-:Y:S05]  /*1480*/  @!P1 BRA `(.L_x_14) ;  /* 0x0000000000049947 */ /* 0x000fea0003800000 */
[----:B------:R-:W-:Y:S01]  /*1490*/  BPT.TRAP 0x1 ;  /* 0x000000040000795c */ /* 0x000fe20000300000 */
.L_x_14:
[----:B------:R-:W-:Y:S01]  /*14a0*/  ULEA UR6, UR5, UR10, 0x3 ;  /* 0x0000000a05067291 */ /* 0x000fe2000f8e183f */
[----:B------:R-:W-:-:S05]  /*14b0*/  IMAD.U32 R10, RZ, RZ, UR4 ;  /* 0x00000004ff0a7e24 */ /* 0x000fca000f8e00ff */
[----:B------:R-:W-:-:S04]  /*14c0*/  SHF.L.U32 R10, R10, 0x1f, RZ ;  /* 0x0000001f0a0a7819 */ /* 0x000fc800000006ff */
[----:B------:R0:W1:Y:S01]  /*14d0*/  SYNCS.PHASECHK.TRANS64.TRYWAIT P0, [UR6], R10 ;  /* 0x0000000aff0075a7 */ /* 0x0000620008000146 */
[----:B------:R-:W-:Y:S05]  /*14e0*/  @!P1 BRA `(.L_x_15) ;  /* 0x0000000000049947 */ /* 0x000fea0003800000 */
[----:B------:R-:W-:Y:S01]  /*14f0*/  BPT.TRAP 0x1 ;  /* 0x000000040000795c */ /* 0x000fe20000300000 */
.L_x_15:
[----:B-1----:R-:W-:Y:S05]  /*1500*/  @P0 BRA `(.L_x_16) ;  /* 0x0000000000080947 */ /* 0x002fea0003800000 */
[----:B------:R-:W1:Y:S02]  /*1510*/  SYNCS.PHASECHK.TRANS64.TRYWAIT P0, [UR6], R10 ;  /* 0x0000000aff0075a7 */ /* 0x000e640008000146 */
[----:B-1----:R-:W-:Y:S05]  /*1520*/  @!P0 BRA `(.L_x_17) ;  /* 0x0000007800d88947 */ /* 0x002fea0003800000 */
.L_x_16:
[----:B------:R-:W-:Y:S01]  /*1530*/  UIADD3 UR6, UR10, 0x6100, URZ ;  /* 0x000061000a067890 */ /* 0x000fe2000fffe03f */
[----:B------:R-:W-:Y:S01]  /*1540*/  WARPGROUP.ARRIVE ;  /* 0x00000000000079c5 */ /* 0x000fe20000000000 */
[----:B------:R-:W-:Y:S01]  /*1550*/  ULOP3.LUT UR12, UR11, 0x10000, URZ, 0xfc, !UPT ;  /* 0x000100000b0c7892 */ /* 0x000fe2000f8efc3f */
[----:B------:R-:W-:Y:S01]  /*1560*/  CS2R R14, SRZ ;  /* 0x00000000000e7805 */ /* 0x000fe2000001ff00 */
[----:B------:R-:W-:Y:S01]  /*1570*/  USHF.R.U32.HI UR6, URZ, 0x4, UR6 ;  /* 0x000000043f067899 */ /* 0x000fe20008011606 */
[----:B------:R-:W-:Y:S01]  /*1580*/  CS2R R12, SRZ ;  /* 0x00000000000c7805 */ /* 0x000fe2000001ff00 */
[----:B------:R-:W-:Y:S01]  /*1590*/  ULEA UR12, UR5, UR12, 0x9 ;  /* 0x0000000c050c7291 */ /* 0x000fe2000f8e483f */
[----:B------:R-:W-:Y:S01]  /*15a0*/  CS2R R16, SRZ ;  /* 0x0000000000107805 */ /* 0x000fe2000001ff00 */
[----:B------:R-:W-:Y:S01]  /*15b0*/  ULOP3.LUT UR6, UR6, 0x3fff, URZ, 0xc0, !UPT ;  /* 0x00003fff06067892 */ /* 0x000fe2000f8ec03f */
[----:B------:R-:W-:Y:S01]  /*15c0*/  CS2R R18, SRZ ;  /* 0x0000000000127805 */ /* 0x000fe2000001ff00 */
[----:B------:R-:W-:Y:S01]  /*15d0*/  UMOV UR13, 0x80000020 ;  /* 0x80000020000d7882 */ /* 0x000fe20000000000 */
[----:B------:R-:W-:Y:S01]  /*15e0*/  UMOV UR15, 0x80000020 ;  /* 0x80000020000f7882 */ /* 0x000fe20000000000 */
[----:B------:R-:W-:Y:S01]  /*15f0*/  ULOP3.LUT UR6, UR6, 0x10000, URZ, 0xfc, !UPT ;  /* 0x0001000006067892 */ /* 0x000fe2000f8efc3f */
[----:B------:R-:W-:Y:S01]  /*1600*/  CS2R R20, SRZ ;  /* 0x0000000000147805 */ /* 0x000fe2000001ff00 */
[----:B------:R-:W-:Y:S01]  /*1610*/  ULDC UR7, c[0x0][0x50c] ;  /* 0x0001430000077ab9 */ /* 0x000fe20000000800 */
[----:B------:R-:W-:Y:S01]  /*1620*/  CS2R R22, SRZ ;  /* 0x0000000000167805 */ /* 0x000fe2000001ff00 */
[----:B------:R-:W-:Y:S01]  /*1630*/  ULEA UR14, UR5, UR6, 0x9 ;  /* 0x00000006050e7291 */ /* 0x000fe2000f8e483f */
[----:B------:R-:W-:Y:S01]  /*1640*/  CS2R R88, SRZ ;  /* 0x0000000000587805 */ /* 0x000fe2000001ff00 */
[----:B------:R-:W-:Y:S01]  /*1650*/  UISETP.NE.AND UP0, UPT, UR7, 0x2, UPT ;  /* 0x000000020700788c */ /* 0x000fe2000bf05270 */
[----:B------:R-:W-:Y:S01]  /*1660*/  CS2R R90, SRZ ;  /* 0x00000000005a7805 */ /* 0x000fe2000001ff00 */
[----:B------:R-:W-:Y:S01]  /*1670*/  UMOV UR6, 0x2 ;  /* 0x0000000200067882 */ /* 0x000fe20000000000 */
[----:B------:R-:W-:Y:S01]  /*1680*/  CS2R R92, SRZ ;  /* 0x00000000005c7805 */ /* 0x000fe2000001ff00 */
[----:B------:R-:W-:Y:S01]  /*1690*/  USEL UR7, URZ, 0x1, UP0 ;  /* 0x000000013f077887 */ /* 0x000fe20008000000 */
[----:B------:R-:W-:-:S02]  /*16a0*/  CS2R R94, SRZ ;  /* 0x00000000005e7805 */ /* 0x000fc4000001ff00 */
[----:B------:R-:W-:Y:S01]  /*16b0*/  CS2R R96, SRZ ;  /* 0x0000000000607805 */ /* 0x000fe2000001ff00 */
[----:B------:R-:W-:Y:S01]  /*16c0*/  QGMMA.64x128x32.F32.E4M3.E4M3 R24, gdesc[UR12], RZ, !UPT ;  /* 0x01e000000c1879f3 */ /* 0x000fe2000c7008ff */
[----:B------:R-:W-:Y:S01]  /*16d0*/  UIADD3 UR12, UR12, 0x2, URZ ;  /* 0x000000020c0c7890 */ /* 0x000fe2000fffe03f */
[----:B------:R-:W-:Y:S02]  /*16e0*/  CS2R R98, SRZ ;  /* 0x0000000000627805 */ /* 0x000fe4000001ff00 */
[----:B------:R-:W-:Y:S01]  /*16f0*/  ISETP.NE.AND P0, PT, RZ, UR7, PT ;  /* 0x00000007ff007c0c */ /* 0x000fe2000bf05270 */
[----:B------:R-:W-:Y:S01]  /*1700*/  UIADD3 UR14, UR14, 0x2, URZ ;  /* 0x000000020e0e7890 */ /* 0x000fe2000fffe03f */
[----:B------:R-:W-:Y:S01]  /*1710*/  CS2R R100, SRZ ;  /* 0x0000000000647805 */ /* 0x000fe2000001ff00 */
[----:B------:R-:W-:Y:S01]  /*1720*/  UMOV UR13, 0x80000020 ;  /* 0x80000020000d7882 */ /* 0x000fe20000000000 */
[----:B------:R-:W-:Y:S01]  /*1730*/  UMOV UR15, 0x80000020 ;  /* 0x80000020000f7882 */ /* 0x000fe20000000000 */
        /* <DEDUP_REMOVED lines=17> */
[----:B------:R-:W-:Y:S01]  /*1850*/  CS2R R136, SRZ ;  /* 0x0000000000887805 */ /* 0x000fe2000001ff00 */
[----:B------:R-:W-:Y:S02]  /*1860*/  IMAD.MOV.U32 R139, RZ, RZ, RZ ;  /* 0x000000ffff8b7224 */ /* 0x000fe400078e00ff */
[----:B------:R-:W-:Y:S01]  /*1870*/  IMAD.MOV.U32 R141, RZ, RZ, RZ ;  /* 0x000000ffff8d7224 */ /* 0x000fe200078e00ff */
[----:B------:R-:W-:Y:S01]  /*1880*/  QGMMA.64x128x32.F32.E4M3.E4M3 R24, gdesc[UR12], R24, gsb0 ;  /* 0x01e000000c1879f3 */ /* 0x000fe20008000818 */
[----:B------:R-:W-:Y:S05]  /*1890*/  @!P0 BRA `(.L_x_18) ;  /* 0x0000000400088947 */ /* 0x000fea0003800000 */
[----:B------:R-:W-:Y:S02]  /*18a0*/  WARPGROUP.DEPBAR.LE gsb0, 0x0 ;  /* 0x00008000000079c5 */ /* 0x000fe40000010000 */
[----:B------:R-:W-:-:S01]  /*18b0*/  FADD R141, RZ, R24 ;  /* 0x00000018ff8d7221 */ /* 0x000fc20000000000 */
[----:B------:R-:W-:Y:S01]  /*18c0*/  FADD R136, RZ, R25 ;  /* 0x00000019ff887221 */ /* 0x000fe20000000000 */
        /* <DEDUP_REMOVED lines=62> */
[----:B------:R-:W-:-:S06]  /*1cb0*/  UMOV UR6, URZ ;  /* 0x0000003f00067c82 */ /* 0x000fcc0008000000 */
.L_x_18:
[----:B------:R-:W-:-:S04]  /*1cc0*/  UIADD3 UR18, UR5, 0x1, URZ ;  /* 0x0000000105127890 */ /* 0x000fc8000fffe03f */
[----:B------:R-:W-:-:S04]  /*1cd0*/  UISETP.NE.AND UP0, UPT, UR18, 0x3, UPT ;  /* 0x000000031200788c */ /* 0x000fc8000bf05270 */
[----:B------:R-:W-:Y:S02]  /*1ce0*/  USEL UR8, URZ, 0x1, UP0 ;  /* 0x000000013f087887 */ /* 0x000fe40008000000 */
[----:B------:R-:W-:Y:S02]  /*1cf0*/  USEL UR18, UR18, URZ, UP0 ;  /* 0x0000003f12127287 */ /* 0x000fe40008000000 */
[----:B------:R-:W-:-:S06]  /*1d00*/  ULOP3.LUT UR8, UR4, UR8, URZ, 0x3c, !UPT ;  /* 0x0000000804087292 */ /* 0x000fcc000f8e3c3f */
[----:B------:R-:W-:Y:S01]  /*1d10*/  IMAD.U32 R142, RZ, RZ, UR8 ;  /* 0x00000008ff8e7e24 */ /* 0x000fe2000f8e00ff */
[----:B------:R-:W-:-:S06]  /*1d20*/  UMOV UR8, 0x1 ;  /* 0x0000000100087882 */ /* 0x000fcc0000000000 */
.L_x_13:
[----:B------:R-:W-:-:S04]  /*1d30*/  UISETP.LT.AND UP0, UPT, UR9, 0x1, UPT ;  /* 0x000000010900788c */ /* 0x000fc8000bf01270 */
[----:B------:R-:W-:-:S04]  /*1d40*/  USEL UR12, UR9, 0x1, UP0 ;  /* 0x00000001090c7887 */ /* 0x000fc80008000000 */
[----:B------:R-:W-:-:S04]  /*1d50*/  UIADD3 UR12, UR9, -UR12, URZ ;  /* 0x8000000c090c7290 */ /* 0x000fc8000fffe03f */
[----:B------:R-:W-:-:S06]  /*1d60*/  UISETP.GE.AND UP0, UPT, UR12, 0x1, UPT ;  /* 0x000000010c00788c */ /* 0x000fcc000bf06270 */
[----:B------:R-:W-:-:S13]  /*1d70*/  PLOP3.LUT P0, PT, PT, PT, UP0, 0x80, 0x0 ;  /* 0x000000000000781c */ /* 0x000fda0003f0f008 */
[----:B------:R-:W-:Y:S05]  /*1d80*/  @!P0 BRA `(.L_x_19) ;  /* 0x0000000800048947 */ /* 0x000fea0003800000 */
[----:B01----:R-:W-:Y:S01]  /*1d90*/  IMAD.U32 R10, RZ, RZ, UR12 ;  /* 0x0000000cff0a7e24 */ /* 0x003fe2000f8e00ff */
[----:B------:R-:W-:Y:S01]  /*1da0*/  UMOV UR19, UR5 ;  /* 0x0000000500137c82 */ /* 0x000fe20008000000 */
[----:B------:R-:W-:-:S05]  /*1db0*/  ULDC UR20, c[0x0][0x50c] ;  /* 0x0001430000147ab9 */ /* 0x000fca0000000800 */
.L_x_27:
[----:B------:R-:W-:-:S13]  /*1dc0*/  ISETP.NE.AND P1, PT, R138, 0x3, PT ;  /* 0x000000038a00780c */ /* 0x000fda0003f25270 */
[----:B01----:R-:W-:Y:S05]  /*1dd0*/  @!P1 BRA `(.L_x_20) ;  /* 0x0000000000049947 */ /* 0x003fea0003800000 */
[----:B------:R-:W-:Y:S01]  /*1de0*/  BPT.TRAP 0x1 ;  /* 0x000000040000795c */ /* 0x000fe20000300000 */
.L_x_20:
[----:B------:R-:W0:Y:S01]  /*1df0*/  S2UR UR12, SR_CgaCtaId ;  /* 0x00000000000c79c3 */ /* 0x000e220000008800 */
[----:B------:R-:W-:Y:S01]  /*1e00*/  UMOV UR10, 0x400 ;  /* 0x00000400000a7882 */ /* 0x000fe20000000000 */
[----:B------:R-:W-:Y:S01]  /*1e10*/  SHF.L.U32 R11, R142, 0x1f, RZ ;  /* 0x0000001f8e0b7819 */ /* 0x000fe200000006ff */
[----:B0-----:R-:W-:-:S04]  /*1e20*/  ULEA UR10, UR12, UR10, 0x18 ;  /* 0x0000000a0c0a7291 */ /* 0x001fc8000f8ec03f */
[----:B------:R-:W-:-:S09]  /*1e30*/  ULEA UR12, UR18, UR10, 0x3 ;  /* 0x0000000a120c7291 */ /* 0x000fd2000f8e183f */
[----:B------:R0:W1:Y:S01]  /*1e40*/  SYNCS.PHASECHK.TRANS64.TRYWAIT P0, [UR12], R11 ;  /* 0x0000000bff0075a7 */ /* 0x000062000800014c */
[----:B------:R-:W-:Y:S05]  /*1e50*/  @!P1 BRA `(.L_x_21) ;  /* 0x0000000000049947 */ /* 0x000fea0003800000 */
[----:B------:R-:W-:Y:S01]  /*1e60*/  BPT.TRAP 0x1 ;  /* 0x000000040000795c */ /* 0x000fe20000300000 */
.L_x_21:
[----:B-1----:R-:W-:Y:S05]  /*1e70*/  @P0 BRA `(.L_x_22) ;  /* 0x0000000000080947 */ /* 0x002fea0003800000 */
[----:B------:R-:W1:Y:S02]  /*1e80*/  SYNCS.PHASECHK.TRANS64.TRYWAIT P0, [UR12], R11 ;  /* 0x0000000bff0075a7 */ /* 0x000e64000800014c */
[----:B-1----:R-:W-:Y:S05]  /*1e90*/  @!P0 BRA `(.L_x_23) ;  /* 0x0000007000948947 */ /* 0x002fea0003800000 */
.L_x_22:
[----:B------:R-:W-:Y:S01]  /*1ea0*/  UIADD3 UR12, UR10, 0x6100, URZ ;  /* 0x000061000a0c7890 */ /* 0x000fe2000fffe03f */
[----:B------:R-:W-:Y:S01]  /*1eb0*/  WARPGROUP.ARRIVE ;  /* 0x00000000000079c5 */ /* 0x000fe20000000000 */
[----:B------:R-:W-:Y:S02]  /*1ec0*/  UISETP.NE.AND UP0, UPT, UR7, URZ, UPT ;  /* 0x0000003f0700728c */ /* 0x000fe4000bf05270 */
[----:B------:R-:W-:Y:S02]  /*1ed0*/  USHF.R.U32.HI UR12, URZ, 0x4, UR12 ;  /* 0x000000043f0c7899 */ /* 0x000fe4000801160c */
[----:B------:R-:W-:Y:S02]  /*1ee0*/  USEL UR8, UR8, URZ, !UP0 ;  /* 0x0000003f08087287 */ /* 0x000fe4000c000000 */
[----:B------:R-:W-:Y:S02]  /*1ef0*/  ULOP3.LUT UR7, UR12, 0x3fff, URZ, 0xc0, !UPT ;  /* 0x00003fff0c077892 */ /* 0x000fe4000f8ec03f */
[----:B------:R-:W-:-:S02]  /*1f00*/  ULOP3.LUT UR12, UR11, 0x10000, URZ, 0xfc, !UPT ;  /* 0x000100000b0c7892 */ /* 0x000fc4000f8efc3f */
[----:B------:R-:W-:Y:S02]  /*1f10*/  ULOP3.LUT UR7, UR7, 0x10000, URZ, 0xfc, !UPT ;  /* 0x0001000007077892 */ /* 0x000fe4000f8efc3f */
[----:B------:R-:W-:Y:S02]  /*1f20*/  UISETP.NE.U32.AND UP0, UPT, UR8, URZ, UPT ;  /* 0x0000003f0800728c */ /* 0x000fe4000bf05070 */
[----:B------:R-:W-:Y:S02]  /*1f30*/  ULEA UR12, UR18, UR12, 0x9 ;  /* 0x0000000c120c7291 */ /* 0x000fe4000f8e483f */
[----:B------:R-:W-:Y:S01]  /*1f40*/  ULEA UR14, UR18, UR7, 0x9 ;  /* 0x00000007120e7291 */ /* 0x000fe2000f8e483f */
[----:B------:R-:W-:Y:S01]  /*1f50*/  UMOV UR13, 0x80000020 ;  /* 0x80000020000d7882 */ /* 0x000fe20000000000 */
[----:B------:R-:W-:Y:S01]  /*1f60*/  UMOV UR15, 0x80000020 ;  /* 0x80000020000f7882 */ /* 0x000fe20000000000 */
[----:B------:R-:W-:-:S06]  /*1f70*/  UIADD3 UR6, UR6, 0x2, URZ ;  /* 0x0000000206067890 */ /* 0x000fcc000fffe03f */
[----:B------:R-:W-:Y:S01]  /*1f80*/  QGMMA.64x128x32.F32.E4M3.E4M3 R24, gdesc[UR12], R24, UP0 ;  /* 0x01e000000c1879f3 */ /* 0x000fe2000bf00818 */
[----:B------:R-:W-:Y:S02]  /*1f90*/  UIADD3 UR12, UR12, 0x2, URZ ;  /* 0x000000020c0c7890 */ /* 0x000fe4000fffe03f */
[----:B------:R-:W-:Y:S01]  /*1fa0*/  UIADD3 UR14, UR14, 0x2, URZ ;  /* 0x000000020e0e7890 */ /* 0x000fe2000fffe03f */
[----:B------:R-:W-:Y:S01]  /*1fb0*/  UMOV UR13, 0x80000020 ;  /* 0x80000020000d7882 */ /* 0x000fe20000000000 */
[----:B------:R-:W-:Y:S01]  /*1fc0*/  UMOV UR15, 0x80000020 ;  /* 0x80000020000f7882 */ /* 0x000fe20000000000 */
[----:B------:R-:W-:-:S04]  /*1fd0*/  UISETP.NE.AND UP0, UPT, UR6, UR20, UPT ;  /* 0x000000140600728c */ /* 0x000fc8000bf05270 */
[----:B------:R-:W-:-:S06]  /*1fe0*/  USEL UR7, URZ, 0x1, UP0 ;  /* 0x000000013f077887 */ /* 0x000fcc0008000000 */
[----:B------:R-:W-:Y:S01]  /*1ff0*/  ISETP.NE.AND P0, PT, RZ, UR7, PT ;  /* 0x00000007ff007c0c */ /* 0x000fe2000bf05270 */
[----:B------:R-:W-:Y:S03]  /*2000*/  QGMMA.64x128x32.F32.E4M3.E4M3 R24, gdesc[UR12], R24, gsb0 ;  /* 0x01e000000c1879f3 */ /* 0x000fe60008000818 */
[----:B------:R-:W-:-:S09]  /*2010*/  WARPGROUP.DEPBAR.LE gsb0, 0x1 ;  /* 0x00008000000079c5 */ /* 0x000fd20000010100 */
[----:B------:R-:W-:Y:S05]  /*2020*/  @!P0 BRA `(.L_x_24) ;  /* 0x0000000400088947 */ /* 0x000fea0003800000 */
[----:B------:R-:W-:Y:S02]  /*2030*/  WARPGROUP.DEPBAR.LE gsb0, 0x0 ;  /* 0x00008000000079c5 */ /* 0x000fe40000010000 */
[----:B------:R-:W-:-:S01]  /*2040*/  FADD R141, R24, R141 ;  /* 0x0000008d188d7221 */ /* 0x000fc20000000000 */
[----:B------:R-:W-:Y:S01]  /*2050*/  FADD R136, R25, R136 ;  /* 0x0000008819887221 */ /* 0x000fe20000000000 */
        /* <DEDUP_REMOVED lines=62> */
[----:B------:R-:W-:-:S06]  /*2440*/  UMOV UR6, URZ ;  /* 0x0000003f00067c82 */ /* 0x000fcc0008000000 */
.L_x_24:
[----:B------:R-:W-:Y:S05]  /*2450*/  @!P1 BRA `(.L_x_25) ;  /* 0x0000000000049947 */ /* 0x000fea0003800000 */
[----:B------:R-:W-:Y:S01]  /*2460*/  BPT.TRAP 0x1 ;  /* 0x000000040000795c */ /* 0x000fe20000300000 */
.L_x_25:
[----:B------:R-:W-:Y:S01]  /*2470*/  ULEA UR8, UR19, UR10, 0x3 ;  /* 0x0000000a13087291 */ /* 0x000fe2000f8e183f */
[----:B------:R-:W-:-:S03]  /*2480*/  ISETP.GT.U32.AND P0, PT, R4, 0x1, PT ;  /* 0x000000010400780c */ /* 0x000fc60003f04070 */
[----:B------:R-:W-:-:S04]  /*2490*/  UIADD3 UR8, UR8, 0x18, URZ ;  /* 0x0000001808087890 */ /* 0x000fc8000fffe03f */
[----:B------:R-:W-:-:S09]  /*24a0*/  UPRMT UR8, URZ, 0x654, UR8 ;  /* 0x000006543f087896 */ /* 0x000fd20008000008 */
[----:B------:R-:W-:Y:S01]  /*24b0*/  SYNCS.ARRIVE.TRANS64.RED.A1T0 RZ, [UR8], RZ ;  /* 0x000000ffffff79a7 */ /* 0x000fe20008100408 */
[----:B------:R-:W-:Y:S05]  /*24c0*/  @P0 BRA `(.L_x_26) ;  /* 0x0000000000040947 */ /* 0x000fea0003800000 */
[----:B------:R-:W-:Y:S01]  /*24d0*/  BPT.TRAP 0x1 ;  /* 0x000000040000795c */ /* 0x000fe20000300000 */
.L_x_26:
[----:B------:R-:W-:Y:S01]  /*24e0*/  UIADD3 UR18, UR18, 0x1, URZ ;  /* 0x0000000112127890 */ /* 0x000fe2000fffe03f */
[C---:B------:R-:W-:Y:S01]  /*24f0*/  ISETP.GT.AND P0, PT, R10.reuse, 0x1, PT ;  /* 0x000000010a00780c */ /* 0x040fe20003f04270 */
[----:B------:R-:W-:Y:S01]  /*2500*/  UIADD3 UR19, UR19, 0x1, URZ ;  /* 0x0000000113137890 */ /* 0x000fe2000fffe03f */
[----:B------:R-:W-:Y:S01]  /*2510*/  VIADD R10, R10, 0xffffffff ;  /* 0xffffffff0a0a7836 */ /* 0x000fe20000000000 */
[----:B------:R-:W-:Y:S02]  /*2520*/  UISETP.NE.AND UP0, UPT, UR18, 0x3, UPT ;  /* 0x000000031200788c */ /* 0x000fe4000bf05270 */
[----:B------:R-:W-:Y:S02]  /*2530*/  UISETP.NE.AND UP1, UPT, UR19, 0x3, UPT ;  /* 0x000000031300788c */ /* 0x000fe4000bf25270 */
[----:B------:R-:W-:Y:S02]  /*2540*/  USEL UR8, URZ, 0x1, UP0 ;  /* 0x000000013f087887 */ /* 0x000fe40008000000 */
[----:B------:R-:W-:-:S02]  /*2550*/  USEL UR18, UR18, URZ, UP0 ;  /* 0x0000003f12127287 */ /* 0x000fc40008000000 */
[----:B------:R-:W-:Y:S02]  /*2560*/  USEL UR19, UR19, URZ, UP1 ;  /* 0x0000003f13137287 */ /* 0x000fe40008800000 */
[----:B------:R-:W-:Y:S01]  /*2570*/  LOP3.LUT R142, R142, UR8, RZ, 0x3c, !PT ;  /* 0x000000088e8e7c12 */ /* 0x000fe2000f8e3cff */
[----:B------:R-:W-:Y:S01]  /*2580*/  UMOV UR8, 0x1 ;  /* 0x0000000100087882 */ /* 0x000fe20000000000 */
[----:B------:R-:W-:Y:S08]  /*2590*/  @P0 BRA `(.L_x_27) ;  /* 0xfffffff800080947 */ /* 0x000ff0000383ffff */
.L_x_19:
[----:B------:R-:W-:Y:S01]  /*25a0*/  UISETP.NE.AND UP0, UPT, UR6, URZ, UPT ;  /* 0x0000003f0600728c */ /* 0x000fe2000bf05270 */
[----:B01----:R-:W0:Y:S03]  /*25b0*/  LDC R10, c[0x0][0x28c] ;  /* 0x0000a300ff0a7b82 */ /* 0x003e260000000800 */
[----:B------:R-:W-:-:S06]  /*25c0*/  USEL UR6, URZ, 0x1, !UP0 ;  /* 0x000000013f067887 */ /* 0x000fcc000c000000 */
[----:B------:R-:W-:Y:S02]  /*25d0*/  ISETP.NE.AND P0, PT, RZ, UR6, PT ;  /* 0x00000006ff007c0c */ /* 0x000fe4000bf05270 */
[----:B0-----:R-:W-:-:S11]  /*25e0*/  ISETP.GE.AND P1, PT, R10, 0x1, PT ;  /* 0x000000010a00780c */ /* 0x001fd60003f26270 */
[----:B------:R-:W-:Y:S05]  /*25f0*/  @!P0 BRA `(.L_x_28) ;  /* 0x0000000400048947 */ /* 0x000fea0003800000 */
[----:B------:R-:W-:Y:S02]  /*2600*/  WARPGROUP.DEPBAR.LE gsb0, 0x0 ;  /* 0x00008000000079c5 */ /* 0x000fe40000010000 */
[----:B------:R-:W-:Y:S01]  /*2610*/  FADD R141, R24, R141 ;  /* 0x0000008d188d7221 */ /* 0x000fe20000000000 */
        /* <DEDUP_REMOVED lines=62> */
[----:B------:R-:W-:-:S07]  /*2a00*/  FADD R14, R14, R87 ;  /* 0x000000570e0e7221 */ /* 0x000fce0000000000 */
.L_x_28:
[----:B------:R-:W-:Y:S02]  /*2a10*/  WARPGROUP.DEPBAR.LE gsb0, 0x0 ;  /* 0x00008000000079c5 */ /* 0x000fe40000010000 */
[----:B------:R-:W-:Y:S05]  /*2a20*/  @!P1 BRA `(.L_x_29) ;  /* 0x0000000000409947 */ /* 0x000fea0003800000 */
[----:B------:R-:W-:-:S13]  /*2a30*/  ISETP.NE.AND P0, PT, R138, 0x3, PT ;  /* 0x000000038a00780c */ /* 0x000fda0003f05270 */
[----:B------:R-:W-:Y:S05]  /*2a40*/  @!P0 BRA `(.L_x_30) ;  /* 0x0000000000048947 */ /* 0x000fea0003800000 */
[----:B------:R-:W-:Y:S01]  /*2a50*/  BPT.TRAP 0x1 ;  /* 0x000000040000795c */ /* 0x000fe20000300000 */
.L_x_30:
[----:B------:R-:W-:Y:S01]  /*2a60*/  UISETP.LT.AND UP0, UPT, UR9, 0x1, UPT ;  /* 0x000000010900788c */ /* 0x000fe2000bf01270 */
[----:B------:R-:W-:-:S03]  /*2a70*/  ISETP.GT.U32.AND P0, PT, R4, 0x1, PT ;  /* 0x000000010400780c */ /* 0x000fc60003f04070 */
[----:B------:R-:W-:-:S04]  /*2a80*/  USEL UR8, UR9, 0x1, UP0 ;  /* 0x0000000109087887 */ /* 0x000fc80008000000 */
[----:B------:R-:W-:-:S04]  /*2a90*/  UIADD3 UR8, UR5, UR9, -UR8 ;  /* 0x0000000905087290 */ /* 0x000fc8000fffe808 */
[----:B------:R-:W-:-:S04]  /*2aa0*/  UIMAD.WIDE.U32 UR6, UR8, -0x55555555, URZ ;  /* 0xaaaaaaab080678a5 */ /* 0x000fc8000f8e003f */
[----:B------:R-:W-:-:S04]  /*2ab0*/  USHF.R.U32.HI UR6, URZ, 0x1, UR7 ;  /* 0x000000013f067899 */ /* 0x000fc80008011607 */
[----:B------:R-:W-:-:S04]  /*2ac0*/  UIMAD UR8, UR6, -0x3, UR8 ;  /* 0xfffffffd060878a4 */ /* 0x000fc8000f8e0208 */
[----:B------:R-:W-:-:S04]  /*2ad0*/  ULEA UR8, UR8, UR10, 0x3 ;  /* 0x0000000a08087291 */ /* 0x000fc8000f8e183f */
[----:B------:R-:W-:-:S04]  /*2ae0*/  UIADD3 UR8, UR8, 0x18, URZ ;  /* 0x0000001808087890 */ /* 0x000fc8000fffe03f */
[----:B------:R-:W-:-:S09]  /*2af0*/  UPRMT UR8, URZ, 0x654, UR8 ;  /* 0x000006543f087896 */ /* 0x000fd20008000008 */
[----:B------:R-:W-:Y:S01]  /*2b00*/  SYNCS.ARRIVE.TRANS64.RED.A1T0 RZ, [UR8], RZ ;  /* 0x000000ffffff79a7 */ /* 0x000fe20008100408 */
[----:B------:R-:W-:Y:S05]  /*2b10*/  @P0 BRA `(.L_x_29) ;  /* 0x0000000000040947 */ /* 0x000fea0003800000 */
[----:B------:R-:W-:Y:S01]  /*2b20*/  BPT.TRAP 0x1 ;  /* 0x000000040000795c */ /* 0x000fe20000300000 */
.L_x_29:
[----:B------:R-:W0:Y:S01]  /*2b30*/  LDC R26, c[0x0][0x288] ;  /* 0x0000a200ff1a7b82 */ /* 0x000e220000000800 */
[--C-:B------:R-:W-:Y:S01]  /*2b40*/  SHF.R.U32.HI R10, RZ, 0x2, R0.reuse ;  /* 0x00000002ff0a7819 */ /* 0x100fe20000011600 */
[----:B------:R-:W-:Y:S01]  /*2b50*/  IMAD.SHL.U32 R29, R7, 0x80, RZ ;  /* 0x00000080071d7824 */ /* 0x000fe200078e00ff */
[----:B------:R-:W-:Y:S01]  /*2b60*/  SHF.R.U32.HI R25, RZ, 0x7, R0 ;  /* 0x00000007ff197819 */ /* 0x000fe20000011600 */
[----:B------:R-:W-:Y:S01]  /*2b70*/  UIADD3 UR5, UR9, UR5, URZ ;  /* 0x0000000509057290 */ /* 0x000fe2000fffe03f */
[----:B------:R-:W-:Y:S01]  /*2b80*/  LOP3.LUT R11, R10, 0x7, RZ, 0xc0, !PT ;  /* 0x000000070a0b7812 */ /* 0x000fe200078ec0ff */
[----:B------:R-:W-:Y:S01]  /*2b90*/  IMAD.SHL.U32 R31, R6, 0x80, RZ ;  /* 0x00000080061f7824 */ /* 0x000fe200078e00ff */
[----:B------:R-:W-:Y:S01]  /*2ba0*/  LOP3.LUT R10, R25, 0x1, RZ, 0xc0, !PT ;  /* 0x00000001190a7812 */ /* 0x000fe200078ec0ff */
[----:B------:R-:W-:Y:S01]  /*2bb0*/  UISETP.GT.U32.AND UP0, UPT, UR5, 0x2, UPT ;  /* 0x000000020500788c */ /* 0x000fe2000bf04070 */
[----:B------:R-:W-:Y:S01]  /*2bc0*/  LOP3.LUT R24, R0, 0x60, RZ, 0xc0, !PT ;  /* 0x0000006000187812 */ /* 0x000fe200078ec0ff */
[----:B------:R-:W-:Y:S01]  /*2bd0*/  ULDC UR12, c[0x0][0x284] ;  /* 0x0000a100000c7ab9 */ /* 0x000fe20000000800 */
[----:B------:R-:W-:Y:S01]  /*2be0*/  UISETP.GE.U32.AND UP1, UPT, UR9, 0x3, UPT ;  /* 0x000000030900788c */ /* 0x000fe2000bf26070 */
[----:B------:R-:W-:Y:S01]  /*2bf0*/  IMAD.SHL.U32 R30, R10, 0x40, RZ ;  /* 0x000000400a1e7824 */ /* 0x000fe200078e00ff */
[----:B------:R-:W-:Y:S01]  /*2c00*/  SHF.R.U32.HI R28, RZ, 0x1, R24 ;  /* 0x00000001ff1c7819 */ /* 0x000fe20000011618 */
[----:B------:R-:W-:Y:S01]  /*2c10*/  UISETP.LT.U32.AND UP0, UPT, UR9, 0x3, UP0 ;  /* 0x000000030900788c */ /* 0x000fe20008701070 */
[----:B------:R-:W-:Y:S01]  /*2c20*/  LOP3.LUT R24, R0, 0x3, RZ, 0xc0, !PT ;  /* 0x0000000300187812 */ /* 0x000fe200078ec0ff */
[----:B------:R-:W-:Y:S01]  /*2c30*/  UIMAD.WIDE.U32 UR6, UR5, -0x55555555, URZ ;  /* 0xaaaaaaab050678a5 */ /* 0x000fe2000f8e003f */
[--C-:B------:R-:W-:Y:S01]  /*2c40*/  IADD3 R25, RZ, -R28, -R11.reuse ;  /* 0x8000001cff197210 */ /* 0x100fe20007ffe80b */
[----:B------:R-:W-:Y:S01]  /*2c50*/  USEL UR8, URZ, 0x1, !UP0 ;  /* 0x000000013f087887 */ /* 0x000fe2000c000000 */
[----:B------:R-:W-:Y:S01]  /*2c60*/  LOP3.LUT R11, R30, 0x40, R11, 0xe2, !PT ;  /* 0x000000401e0b7812 */ /* 0x000fe200078ee20b */
[----:B------:R-:W-:Y:S01]  /*2c70*/  ULDC.64 UR10, c[0x0][0x5d0] ;  /* 0x00017400000a7ab9 */ /* 0x000fe20000000a00 */
[----:B------:R-:W-:Y:S01]  /*2c80*/  SHF.R.S32.HI R34, RZ, 0x1f, R5 ;  /* 0x0000001fff227819 */ /* 0x000fe20000011405 */
[----:B------:R-:W-:Y:S01]  /*2c90*/  IMAD R10, R10, -0x40, R25 ;  /* 0xffffffc00a0a7824 */ /* 0x000fe200078e0219 */
[----:B------:R-:W-:Y:S01]  /*2ca0*/  USHF.R.U32.HI UR6, URZ, 0x1, UR7 ;  /* 0x000000013f067899 */ /* 0x000fe20008011607 */
[----:B0-----:R-:W-:Y:S01]  /*2cb0*/  IMAD R30, R24, -0x2, R26 ;  /* 0xfffffffe181e7824 */ /* 0x001fe200078e021a */
[----:B------:R-:W-:Y:S01]  /*2cc0*/  ISETP.GE.AND P0, PT, R29, R26, PT ;  /* 0x0000001a1d00720c */ /* 0x000fe20003f06270 */
[----:B------:R-:W-:Y:S01]  /*2cd0*/  IMAD.SHL.U32 R24, R0, 0x2, RZ ;  /* 0x0000000200187824 */ /* 0x000fe200078e00ff */
[----:B------:R-:W-:Y:S01]  /*2ce0*/  ULOP3.LUT UR4, UR4, UR8, URZ, 0x3c, !UPT ;  /* 0x0000000804047292 */ /* 0x000fe2000f8e3c3f */
[----:B------:R-:W-:Y:S01]  /*2cf0*/  IMAD R32, R34, UR10, RZ ;  /* 0x0000000a22207c24 */ /* 0x000fe2000f8e02ff */
[----:B------:R-:W-:Y:S01]  /*2d00*/  ISETP.GE.OR P0, PT, R31, UR12, P0 ;  /* 0x0000000c1f007c0c */ /* 0x000fe20008706670 */
[----:B------:R-:W-:Y:S01]  /*2d10*/  IMAD.WIDE R26, R6, 0x80, RZ ;  /* 0x00000080061a7825 */ /* 0x000fe200078e02ff */
[----:B------:R-:W-:Y:S01]  /*2d20*/  LOP3.LUT R24, R29, 0x6, R24, 0xf8, !PT ;  /* 0x000000061d187812 */ /* 0x000fe200078ef818 */
[----:B------:R-:W-:Y:S01]  /*2d30*/  UIMAD UR5, UR6, -0x3, UR5 ;  /* 0xfffffffd060578a4 */ /* 0x000fe2000f8e0205 */
[----:B------:R-:W-:Y:S01]  /*2d40*/  IADD3 R36, -R31, UR12, R10 ;  /* 0x0000000c1f247c10 */ /* 0x000fe2000fffe10a */
[----:B------:R-:W-:Y:S01]  /*2d50*/  IMAD R33, R5, UR11, R32 ;  /* 0x0000000b05217c24 */ /* 0x000fe2000f8e0220 */
[----:B------:R-:W-:Y:S01]  /*2d60*/  SHF.R.S32.HI R25, RZ, 0x1f, R24 ;  /* 0x0000001fff197819 */ /* 0x000fe20000011418 */
[----:B------:R-:W-:Y:S01]  /*2d70*/  @UP1 ULOP3.LUT UR4, UR4, 0x1, UR6, 0x78, !UPT ;  /* 0x0000000104041892 */ /* 0x000fe2000f8e7806 */
[----:B------:R-:W-:Y:S01]  /*2d80*/  LOP3.LUT R35, R26, R11, R28, 0xfe, !PT ;  /* 0x0000000b1a237212 */ /* 0x000fe200078efe1c */
[----:B------:R-:W-:-:S02]  /*2d90*/  IMAD.IADD R29, R30, 0x1, -R29 ;  /* 0x000000011e1d7824 */ /* 0x000fc400078e0a1d */
[----:B------:R-:W-:-:S04]  /*2da0*/  IMAD.WIDE.U32 R6, R5, UR10, R24 ;  /* 0x0000000a05067c25 */ /* 0x000fc8000f8e0018 */
[----:B------:R-:W-:Y:S02]  /*2db0*/  IMAD.IADD R7, R7, 0x1, R33 ;  /* 0x0000000107077824 */ /* 0x000fe400078e0221 */
[----:B------:R-:W-:Y:S01]  /*2dc0*/  IMAD.MOV.U32 R28, RZ, RZ, -0x1 ;  /* 0xffffffffff1c7424 */ /* 0x000fe200078e00ff */
[----:B------:R-:W-:Y:S06]  /*2dd0*/  @P0 BRA `(.L_x_31) ;  /* 0x0000004400a40947 */ /* 0x000fec0003800000 */
[----:B------:R-:W0:Y:S01]  /*2de0*/  LDC.64 R32, c[0x0][0x5c8] ;  /* 0x00017200ff207b82 */ /* 0x000e220000000a00 */
[----:B------:R-:W-:Y:S01]  /*2df0*/  ULDC.64 UR6, c[0x0][0x5c0] ;  /* 0x0001700000067ab9 */ /* 0x000fe20000000a00 */
[----:B------:R-:W-:Y:S01]  /*2e00*/  BSSY B0, `(.L_x_31) ;  /* 0x0000466000007945 */ /* 0x000fe20003800000 */
[-C--:B0-----:R-:W-:Y:S02]  /*2e10*/  IMAD R10, R27, R32.reuse, RZ ;  /* 0x000000201b0a7224 */ /* 0x081fe400078e02ff */
[----:B------:R-:W-:-:S04]  /*2e20*/  IMAD.WIDE.U32 R6, R35, R32, R6 ;  /* 0x0000002023067225 */ /* 0x000fc800078e0006 */
[----:B------:R-:W-:Y:S01]  /*2e30*/  IMAD R31, R35, R33, R10 ;  /* 0x00000021231f7224 */ /* 0x000fe200078e020a */
[----:B------:R-:W-:Y:S02]  /*2e40*/  LEA R11, P0, R32, R6, 0x3 ;  /* 0x00000006200b7211 */ /* 0x000fe400078018ff */
[----:B------:R-:W-:Y:S01]  /*2e50*/  IADD3 R10, P1, R6, UR6, RZ ;  /* 0x00000006060a7c10 */ /* 0x000fe2000ff3e0ff */
[----:B------:R-:W-:Y:S01]  /*2e60*/  IMAD.IADD R31, R7, 0x1, R31 ;  /* 0x00000001071f7824 */ /* 0x000fe200078e021f */
[----:B------:R-:W-:-:S04]  /*2e70*/  IADD3 R6, P3, R11, UR6, RZ ;  /* 0x000000060b067c10 */ /* 0x000fc8000ff7e0ff */
[----:B------:R-:W-:Y:S02]  /*2e80*/  LEA.HI.X R7, R32, R31, R33, 0x3, P0 ;  /* 0x0000001f20077211 */ /* 0x000fe400000f1c21 */
[----:B---3-5:R-:W-:Y:S02]  /*2e90*/  FSETP.NEU.AND P0, PT, R9, RZ, PT ;  /* 0x000000ff0900720b */ /* 0x028fe40003f0d000 */
[----:B------:R-:W-:Y:S02]  /*2ea0*/  IADD3.X R11, R31, UR7, RZ, P1, !PT ;  /* 0x000000071f0b7c10 */ /* 0x000fe40008ffe4ff */
[----:B------:R-:W-:-:S09]  /*2eb0*/  IADD3.X R7, R7, UR7, RZ, P3, !PT ;  /* 0x0000000707077c10 */ /* 0x000fd20009ffe4ff */
[----:B------:R-:W-:Y:S05]  /*2ec0*/  @!P0 BRA `(.L_x_32) ;  /* 0x00000034005c8947 */ /* 0x000fea0003800000 */
[----:B------:R-:W-:Y:S01]  /*2ed0*/  ULDC.64 UR6, c[0x0][0x5b8] ;  /* 0x00016e0000067ab9 */ /* 0x000fe20000000a00 */
[----:B------:R-:W-:Y:S01]  /*2ee0*/  ISETP.GE.AND P0, PT, R36, 0x1, PT ;  /* 0x000000012400780c */ /* 0x000fe20003f06270 */
[----:B------:R-:W-:Y:S01]  /*2ef0*/  IMAD R32, R34, UR6, RZ ;  /* 0x0000000622207c24 */ /* 0x000fe2000f8e02ff */
[----:B------:R-:W-:Y:S01]  /*2f00*/  ULDC.64 UR10, c[0x0][0x5a8] ;  /* 0x00016a00000a7ab9 */ /* 0x000fe20000000a00 */
[----:B------:R-:W-:Y:S01]  /*2f10*/  IMAD.WIDE.U32 R30, R5, UR6, R24 ;  /* 0x00000006051e7c25 */ /* 0x000fe2000f8e0018 */
[----:B------:R-:W-:Y:S01]  /*2f20*/  ISETP.LT.OR P4, PT, R29, 0x1, !P0 ;  /* 0x000000011d00780c */ /* 0x000fe20004781670 */
[----:B------:R-:W-:Y:S02]  /*2f30*/  BSSY B1, `(.L_x_33) ;  /* 0x000000c000017945 */ /* 0x000fe40003800000 */
[----:B------:R-:W-:Y:S01]  /*2f40*/  IMAD R5, R5, UR7, R32 ;  /* 0x0000000705057c24 */ /* 0x000fe2000f8e0220 */
[----:B------:R-:W-:-:S03]  /*2f50*/  ULDC.64 UR6, c[0x0][0x5b0] ;  /* 0x00016c0000067ab9 */ /* 0x000fc60000000a00 */
[----:B------:R-:W-:Y:S02]  /*2f60*/  IMAD.IADD R31, R31, 0x1, R5 ;  /* 0x000000011f1f7824 */ /* 0x000fe400078e0205 */
[----:B------:R-:W-:Y:S02]  /*2f70*/  IMAD R5, R27, UR6, RZ ;  /* 0x000000061b057c24 */ /* 0x000fe4000f8e02ff */
[----:B------:R-:W-:-:S04]  /*2f80*/  IMAD.WIDE.U32 R24, R35, UR6, R30 ;  /* 0x0000000623187c25 */ /* 0x000fc8000f8e001e */
[----:B------:R-:W-:Y:S01]  /*2f90*/  IMAD R5, R35, UR7, R5 ;  /* 0x0000000723057c24 */ /* 0x000fe2000f8e0205 */
[----:B------:R-:W-:-:S04]  /*2fa0*/  IADD3 R24, P1, R24, UR10, RZ ;  /* 0x0000000a18187c10 */ /* 0x000fc8000ff3e0ff */
[--C-:B------:R-:W-:Y:S02]  /*2fb0*/  IADD3.X R25, R25, UR11, R5.reuse, P1, !PT ;  /* 0x0000000b19197c10 */ /* 0x100fe40008ffe405 */
[----:B------:R-:W-:Y:S01]  /*2fc0*/  PRMT R5, RZ, 0x7610, R5 ;  /* 0x00007610ff057816 */ /* 0x000fe20000000005 */
[----:B------:R-:W-:Y:S06]  /*2fd0*/  @P4 BRA `(.L_x_34) ;  /* 0x0000000000044947 */ /* 0x000fec0003800000 */
[----:B------:R0:W5:Y:S02]  /*2fe0*/  LDG.E.U8 R5, desc[UR16][R24.64] ;  /* 0x0000001018057981 */ /* 0x000164000c1e1100 */
.L_x_34:
[----:B------:R-:W-:Y:S05]  /*2ff0*/  BSYNC B1 ;  /* 0x0000000000017941 */ /* 0x000fea0003800000 */
.L_x_33:
[----:B-----5:R-:W-:Y:S01]  /*3000*/  LOP3.LUT R5, R5, 0xff, RZ, 0xc0, !PT ;  /* 0x000000ff05057812 */ /* 0x020fe200078ec0ff */
[----:B------:R-:W-:Y:S01]  /*3010*/  BSSY B1, `(.L_x_35) ;  /* 0x000000b000017945 */ /* 0x000fe20003800000 */
[----:B------:R-:W-:Y:S02]  /*3020*/  ISETP.LT.OR P3, PT, R29, 0x2, !P0 ;  /* 0x000000021d00780c */ /* 0x000fe40004761670 */
[----:B------:R-:W-:-:S05]  /*3030*/  F2FP.F16.E4M3.UNPACK_B R5, R5 ;  /* 0x00000005ff05723e */ /* 0x000fca00020006ff */
[----:B------:R-:W-:Y:S01]  /*3040*/  HADD2.F32 R32, -RZ, R5.H0_H0 ;  /* 0x20000005ff207230 */ /* 0x000fe20000004100 */
[----:B------:R-:W-:-:S04]  /*3050*/  PRMT R5, RZ, 0x7610, R5 ;  /* 0x00007610ff057816 */ /* 0x000fc80000000005 */
[----:B------:R-:W-:-:S04]  /*3060*/  FMUL R32, R32, R9 ;  /* 0x0000000920207220 */ /* 0x000fc80000400000 */
[----:B--2---:R-:W-:-:S05]  /*3070*/  FFMA R32, R141, R8, R32 ;  /* 0x000000088d207223 */ /* 0x004fca0000000020 */
[----:B------:R-:W-:-:S05]  /*3080*/  F2FP.SATFINITE.E4M3.F32.PACK_AB_MERGE_C R33, RZ, R32, RZ ;  /* 0x00000020ff21723e */ /* 0x000fca00048070ff */
[----:B------:R1:W-:Y:S01]  /*3090*/  @!P4 STG.E.U8 desc[UR16][R10.64], R33 ;  /* 0x000000210a00c986 */ /* 0x0003e2000c101110 */
[----:B------:R-:W-:Y:S05]  /*30a0*/  @P3 BRA `(.L_x_36) ;  /* 0x0000000000043947 */ /* 0x000fea0003800000 */
[----:B------:R2:W5:Y:S02]  /*30b0*/  LDG.E.U8 R5, desc[UR16][R24.64+0x1] ;  /* 0x0000011018057981 */ /* 0x000564000c1e1100 */
.L_x_36:
[----:B------:R-:W-:Y:S05]  /*30c0*/  BSYNC B1 ;  /* 0x0000000000017941 */ /* 0x000fea0003800000 */
.L_x_35:
[----:B-----5:R-:W-:Y:S01]  /*30d0*/  LOP3.LUT R5, R5, 0xff, RZ, 0xc0, !PT ;  /* 0x000000ff05057812 */ /* 0x020fe200078ec0ff */
[----:B------:R-:W-:Y:S01]  /*30e0*/  BSSY B1, `(.L_x_37) ;  /* 0x0000013000017945 */ /* 0x000fe20003800000 */
[----:B-1----:R-:W-:Y:S02]  /*30f0*/  IADD3 R33, P1, R35, 0x8, RZ ;  /* 0x0000000823217810 */ /* 0x002fe40007f3e0ff */
[----:B------:R-:W-:-:S03]  /*3100*/  F2FP.F16.E4M3.UNPACK_B R5, R5 ;  /* 0x00000005ff05723e */ /* 0x000fc600020006ff */
[----:B------:R-:W-:Y:S01]  /*3110*/  IMAD.X R27, RZ, RZ, R27, P1 ;  /* 0x000000ffff1b7224 */ /* 0x000fe200008e061b */
[----:B------:R-:W-:Y:S01]  /*3120*/  ISETP.GE.AND P1, PT, R36, 0x9, PT ;  /* 0x000000092400780c */ /* 0x000fe20003f26270 */
[----:B------:R-:W-:Y:S02]  /*3130*/  HADD2.F32 R26, -RZ, R5.H0_H0 ;  /* 0x20000005ff1a7230 */ /* 0x000fe40000004100 */
[----:B------:R-:W-:Y:S01]  /*3140*/  IMAD.WIDE.U32 R30, R33, UR6, R30 ;  /* 0x00000006211e7c25 */ /* 0x000fe2000f8e001e */
[----:B------:R-:W-:-:S03]  /*3150*/  ISETP.LT.OR P5, PT, R29, 0x1, !P1 ;  /* 0x000000011d00780c */ /* 0x000fc60004fa1670 */
[----:B------:R-:W-:Y:S01]  /*3160*/  FMUL R5, R26, R9 ;  /* 0x000000091a057220 */ /* 0x000fe20000400000 */
[----:B------:R-:W-:-:S03]  /*3170*/  IMAD R26, R27, UR6, RZ ;  /* 0x000000061b1a7c24 */ /* 0x000fc6000f8e02ff */
[----:B------:R-:W-:Y:S01]  /*3180*/  FFMA R5, R136, R8, R5 ;  /* 0x0000000888057223 */ /* 0x000fe20000000005 */
[----:B------:R-:W-:Y:S01]  /*3190*/  IMAD R33, R33, UR7, R26 ;  /* 0x0000000721217c24 */ /* 0x000fe2000f8e021a */
[----:B------:R-:W-:-:S03]  /*31a0*/  IADD3 R26, P4, R30, UR10, RZ ;  /* 0x0000000a1e1a7c10 */ /* 0x000fc6000ff9e0ff */
[----:B------:R-:W-:Y:S02]  /*31b0*/  F2FP.SATFINITE.E4M3.F32.PACK_AB_MERGE_C R35, RZ, R5, RZ ;  /* 0x00000005ff23723e */ /* 0x000fe400048070ff */
[----:B------:R-:W-:Y:S02]  /*31c0*/  IADD3.X R27, R31, UR11, R33, P4, !PT ;  /* 0x0000000b1f1b7c10 */ /* 0x000fe4000a7fe421 */
[----:B------:R-:W-:Y:S01]  /*31d0*/  PRMT R5, RZ, 0x7610, R5 ;  /* 0x00007610ff057816 */ /* 0x000fe20000000005 */
[----:B------:R1:W-:Y:S01]  /*31e0*/  @!P3 STG.E.U8 desc[UR16][R10.64+0x1], R35 ;  /* 0x000001230a00b986 */ /* 0x0003e2000c101110 */
[----:B------:R-:W-:Y:S05]  /*31f0*/  @P5 BRA `(.L_x_38) ;  /* 0x0000000000045947 */ /* 0x000fea0003800000 */
[----:B------:R3:W5:Y:S02]  /*3200*/  LDG.E.U8 R5, desc[UR16][R26.64] ;  /* 0x000000101a057981 */ /* 0x000764000c1e1100 */
.L_x_38:
[----:B------:R-:W-:Y:S05]  /*3210*/  BSYNC B1 ;  /* 0x0000000000017941 */ /* 0x000fea0003800000 */
.L_x_37:
[----:B-----5:R-:W-:Y:S01]  /*3220*/  LOP3.LUT R5, R5, 0xff, RZ, 0xc0, !PT ;  /* 0x000000ff05057812 */ /* 0x020fe200078ec0ff */
[----:B------:R-:W-:Y:S01]  /*3230*/  BSSY B1, `(.L_x_39) ;  /* 0x000000b000017945 */ /* 0x000fe20003800000 */
[----:B------:R-:W-:Y:S02]  /*3240*/  ISETP.LT.OR P3, PT, R29, 0x2, !P1 ;  /* 0x000000021d00780c */ /* 0x000fe40004f61670 */
[----:B------:R-:W-:-:S05]  /*3250*/  F2FP.F16.E4M3.UNPACK_B R5, R5 ;  /* 0x00000005ff05723e */ /* 0x000fca00020006ff */
[----:B------:R-:W-:Y:S01]  /*3260*/  HADD2.F32 R30, -RZ, R5.H0_H0 ;  /* 0x20000005ff1e7230 */ /* 0x000fe20000004100 */
[----:B------:R-:W-:-:S04]  /*3270*/  PRMT R5, RZ, 0x7610, R5 ;  /* 0x00007610ff057816 */ /* 0x000fc80000000005 */
[----:B------:R-:W-:-:S04]  /*3280*/  FMUL R30, R30, R9 ;  /* 0x000000091e1e7220 */ /* 0x000fc80000400000 */
[----:B------:R-:W-:-:S05]  /*3290*/  FFMA R30, R139, R8, R30 ;  /* 0x000000088b1e7223 */ /* 0x000fca000000001e */
[----:B------:R-:W-:-:S05]  /*32a0*/  F2FP.SATFINITE.E4M3.F32.PACK_AB_MERGE_C R31, RZ, R30, RZ ;  /* 0x0000001eff1f723e */ /* 0x000fca00048070ff */
[----:B------:R4:W-:Y:S01]  /*32b0*/  @!P5 STG.E.U8 desc[UR16][R6.64], R31 ;  /* 0x0000001f0600d986 */ /* 0x0009e2000c101110 */
[----:B------:R-:W-:Y:S05]  /*32c0*/  @P3 BRA `(.L_x_40) ;  /* 0x0000000000043947 */ /* 0x000fea0003800000 */
[----:B------:R0:W5:Y:S02]  /*32d0*/  LDG.E.U8 R5, desc[UR16][R26.64+0x1] ;  /* 0x000001101a057981 */ /* 0x000164000c1e1100 */
.L_x_40:
[----:B------:R-:W-:Y:S05]  /*32e0*/  BSYNC B1 ;  /* 0x0000000000017941 */ /* 0x000fea0003800000 */
.L_x_39:
[----:B-----5:R-:W-:Y:S01]  /*32f0*/  LOP3.LUT R5, R5, 0xff, RZ, 0xc0, !PT ;  /* 0x000000ff05057812 */ /* 0x020fe200078ec0ff */
[----:B------:R-:W-:Y:S01]  /*3300*/  BSSY B1, `(.L_x_41) ;  /* 0x000000b000017945 */ /* 0x000fe20003800000 */
[----:B------:R-:W-:Y:S02]  /*3310*/  ISETP.LT.OR P4, PT, R29, 0x9, !P0 ;  /* 0x000000091d00780c */ /* 0x000fe40004781670 */
[----:B------:R-:W-:-:S05]  /*3320*/  F2FP.F16.E4M3.UNPACK_B R5, R5 ;  /* 0x00000005ff05723e */ /* 0x000fca00020006ff */
[----:B------:R-:W-:-:S05]  /*3330*/  HADD2.F32 R30, -RZ, R5.H0_H0 ;  /* 0x20000005ff1e7230 */ /* 0x000fca0000004100 */
[----:B------:R-:W-:-:S04]  /*3340*/  FMUL R5, R30, R9 ;  /* 0x000000091e057220 */ /* 0x000fc80000400000 */
[----:B------:R-:W-:-:S05]  /*3350*/  FFMA R5, R134, R8, R5 ;  /* 0x0000000886057223 */ /* 0x000fca0000000005 */
[----:B----4-:R-:W-:Y:S02]  /*3360*/  F2FP.SATFINITE.E4M3.F32.PACK_AB_MERGE_C R31, RZ, R5, RZ ;  /* 0x00000005ff1f723e */ /* 0x010fe400048070ff */
[----:B------:R-:W-:-:S03]  /*3370*/  PRMT R5, RZ, 0x7610, R5 ;  /* 0x00007610ff057816 */ /* 0x000fc60000000005 */
[----:B------:R4:W-:Y:S01]  /*3380*/  @!P3 STG.E.U8 desc[UR16][R6.64+0x1], R31 ;  /* 0x0000011f0600b986 */ /* 0x0009e2000c101110 */
[----:B------:R-:W-:Y:S05]  /*3390*/  @P4 BRA `(.L_x_42) ;  /* 0x0000000000044947 */ /* 0x000fea0003800000 */
[----:B------:R0:W5:Y:S02]  /*33a0*/  LDG.E.U8 R5, desc[UR16][R24.64+0x8] ;  /* 0x0000081018057981 */ /* 0x000164000c1e1100 */
.L_x_42:
[----:B------:R-:W-:Y:S05]  /*33b0*/  BSYNC B1 ;  /* 0x0000000000017941 */ /* 0x000fea0003800000 */
.L_x_41:
        /* <DEDUP_REMOVED lines=8> */
[----:B----4-:R-:W-:-:S05]  /*3440*/  F2FP.SATFINITE.E4M3.F32.PACK_AB_MERGE_C R31, RZ, R30, RZ ;  /* 0x0000001eff1f723e */ /* 0x010fca00048070ff */
[----:B------:R4:W-:Y:S01]  /*3450*/  @!P4 STG.E.U8 desc[UR16][R10.64+0x8], R31 ;  /* 0x0000081f0a00c986 */ /* 0x0009e2000c101110 */
[----:B------:R-:W-:Y:S05]  /*3460*/  @P3 BRA `(.L_x_44) ;  /* 0x0000000000043947 */ /* 0x000fea0003800000 */
[----:B------:R0:W5:Y:S02]  /*3470*/  LDG.E.U8 R5, desc[UR16][R24.64+0x9] ;  /* 0x0000091018057981 */ /* 0x000164000c1e1100 */
.L_x_44:
[----:B------:R-:W-:Y:S05]  /*3480*/  BSYNC B1 ;  /* 0x0000000000017941 */ /* 0x000fea0003800000 */
.L_x_43:
        /* <DEDUP_REMOVED lines=12> */
.L_x_46:
[----:B------:R-:W-:Y:S05]  /*3550*/  BSYNC B1 ;  /* 0x0000000000017941 */ /* 0x000fea0003800000 */
.L_x_45:
        /* <DEDUP_REMOVED lines=12> */
.L_x_48:
[----:B------:R-:W-:Y:S05]  /*3620*/  BSYNC B1 ;  /* 0x0000000000017941 */ /* 0x000fea0003800000 */
.L_x_47:
        /* <DEDUP_REMOVED lines=12> */
.L_x_50:
[----:B------:R-:W-:Y:S05]  /*36f0*/  BSYNC B1 ;  /* 0x0000000000017941 */ /* 0x000fea0003800000 */
.L_x_49:
        /* <DEDUP_REMOVED lines=12> */
.L_x_52:
[----:B------:R-:W-:Y:S05]  /*37c0*/  BSYNC B1 ;  /* 0x0000000000017941 */ /* 0x000fea0003800000 */
.L_x_51:
        /* <DEDUP_REMOVED lines=12> */
.L_x_54:
[----:B------:R-:W-:Y:S05]  /*3890*/  BSYNC B1 ;  /* 0x0000000000017941 */ /* 0x000fea0003800000 */
.L_x_53:
        /* <DEDUP_REMOVED lines=12> */
.L_x_56:
[----:B------:R-:W-:Y:S05]  /*3960*/  BSYNC B1 ;  /* 0x0000000000017941 */ /* 0x000fea0003800000 */
.L_x_55:
        /* <DEDUP_REMOVED lines=12> */
.L_x_58:
[----:B------:R-:W-:Y:S05]  /*3a30*/  BSYNC B1 ;  /* 0x0000000000017941 */ /* 0x000fea0003800000 */
.L_x_57:
        /* <DEDUP_REMOVED lines=12> */
.L_x_60:
[----:B------:R-:W-:Y:S05]  /*3b00*/  BSYNC B1 ;  /* 0x0000000000017941 */ /* 0x000fea0003800000 */
.L_x_59:
        /* <DEDUP_REMOVED lines=12> */
.L_x_62:
[----:B------:R-:W-:Y:S05]  /*3bd0*/  BSYNC B1 ;  /* 0x0000000000017941 */ /* 0x000fea0003800000 */
.L_x_61:
        /* <DEDUP_REMOVED lines=12> */
.L_x_64:
[----:B------:R-:W-:Y:S05]  /*3ca0*/  BSYNC B1 ;  /* 0x0000000000017941 */ /* 0x000fea0003800000 */
.L_x_63:
        /* <DEDUP_REMOVED lines=12> */
.L_x_66:
[----:B------:R-:W-:Y:S05]  /*3d70*/  BSYNC B1 ;  /* 0x0000000000017941 */ /* 0x000fea0003800000 */
.L_x_65:
        /* <DEDUP_REMOVED lines=12> */
.L_x_68:
[----:B------:R-:W-:Y:S05]  /*3e40*/  BSYNC B1 ;  /* 0x0000000000017941 */ /* 0x000fea0003800000 */
.L_x_67:
        /* <DEDUP_REMOVED lines=12> */
.L_x_70:
[----:B------:R-:W-:Y:S05]  /*3f10*/  BSYNC B1 ;  /* 0x0000000000017941 */ /* 0x000fea0003800000 */
.L_x_69:
        /* <DEDUP_REMOVED lines=12> */
.L_x_72:
[----:B------:R-:W-:Y:S05]  /*3fe0*/  BSYNC B1 ;  /* 0x0000000000017941 */ /* 0x000fea0003800000 */
.L_x_71:
        /* <DEDUP_REMOVED lines=12> */
.L_x_74:
[----:B------:R-:W-:Y:S05]  /*40b0*/  BSYNC B1 ;  /* 0x0000000000017941 */ /* 0x000fea0003800000 */
.L_x_73:
        /* <DEDUP_REMOVED lines=12> */
.L_x_76:
[----:B------:R-:W-:Y:S05]  /*4180*/  BSYNC B1 ;  /* 0x0000000000017941 */ /* 0x000fea0003800000 */
.L_x_75:
        /* <DEDUP_REMOVED lines=12> */
.L_x_78:
[----:B------:R-:W-:Y:S05]  /*4250*/  BSYNC B1 ;  /* 0x0000000000017941 */ /* 0x000fea0003800000 */
.L_x_77:
        /* <DEDUP_REMOVED lines=12> */
.L_x_80:
[----:B------:R-:W-:Y:S05]  /*4320*/  BSYNC B1 ;  /* 0x0000000000017941 */ /* 0x000fea0003800000 */
.L_x_79:
        /* <DEDUP_REMOVED lines=12> */
.L_x_82:
[----:B------:R-:W-:Y:S05]  /*43f0*/  BSYNC B1 ;  /* 0x0000000000017941 */ /* 0x000fea0003800000 */
.L_x_81:
        /* <DEDUP_REMOVED lines=12> */
.L_x_84:
[----:B------:R-:W-:Y:S05]  /*44c0*/  BSYNC B1 ;  /* 0x0000000000017941 */ /* 0x000fea0003800000 */
.L_x_83:
        /* <DEDUP_REMOVED lines=12> */
.L_x_86:
[----:B------:R-:W-:Y:S05]  /*4590*/  BSYNC B1 ;  /* 0x0000000000017941 */ /* 0x000fea0003800000 */
.L_x_85:
        /* <DEDUP_REMOVED lines=12> */
.L_x_88:
[----:B------:R-:W-:Y:S05]  /*4660*/  BSYNC B1 ;  /* 0x0000000000017941 */ /* 0x000fea0003800000 */
.L_x_87:
        /* <DEDUP_REMOVED lines=12> */
.L_x_90:
[----:B------:R-:W-:Y:S05]  /*4730*/  BSYNC B1 ;  /* 0x0000000000017941 */ /* 0x000fea0003800000 */
.L_x_89:
        /* <DEDUP_REMOVED lines=12> */
.L_x_92:
[----:B------:R-:W-:Y:S05]  /*4800*/  BSYNC B1 ;  /* 0x0000000000017941 */ /* 0x000fea0003800000 */
.L_x_91:
        /* <DEDUP_REMOVED lines=12> */
.L_x_94:
[----:B------:R-:W-:Y:S05]  /*48d0*/  BSYNC B1 ;  /* 0x0000000000017941 */ /* 0x000fea0003800000 */
.L_x_93:
        /* <DEDUP_REMOVED lines=12> */
.L_x_96:
[----:B------:R-:W-:Y:S05]  /*49a0*/  BSYNC B1 ;  /* 0x0000000000017941 */ /* 0x000fea0003800000 */
.L_x_95:
        /* <DEDUP_REMOVED lines=12> */
.L_x_98:
[----:B------:R-:W-:Y:S05]  /*4a70*/  BSYNC B1 ;  /* 0x0000000000017941 */ /* 0x000fea0003800000 */
.L_x_97:
        /* <DEDUP_REMOVED lines=12> */
.L_x_100:
[----:B------:R-:W-:Y:S05]  /*4b40*/  BSYNC B1 ;  /* 0x0000000000017941 */ /* 0x000fea0003800000 */
.L_x_99:
        /* <DEDUP_REMOVED lines=12> */
.L_x_102:
[----:B------:R-:W-:Y:S05]  /*4c10*/  BSYNC B1 ;  /* 0x0000000000017941 */ /* 0x000fea0003800000 */
.L_x_101:
        /* <DEDUP_REMOVED lines=12> */
.L_x_104:
[----:B------:R-:W-:Y:S05]  /*4ce0*/  BSYNC B1 ;  /* 0x0000000000017941 */ /* 0x000fea0003800000 */
.L_x_103:
        /* <DEDUP_REMOVED lines=12> */
.L_x_106:
[----:B------:R-:W-:Y:S05]  /*4db0*/  BSYNC B1 ;  /* 0x0000000000017941 */ /* 0x000fea0003800000 */
.L_x_105:
        /* <DEDUP_REMOVED lines=12> */
.L_x_108:
[----:B------:R-:W-:Y:S05]  /*4e80*/  BSYNC B1 ;  /* 0x0000000000017941 */ /* 0x000fea0003800000 */
.L_x_107:
        /* <DEDUP_REMOVED lines=12> */
.L_x_110:
[----:B------:R-:W-:Y:S05]  /*4f50*/  BSYNC B1 ;  /* 0x0000000000017941 */ /* 0x000fea0003800000 */
.L_x_109:
        /* <DEDUP_REMOVED lines=12> */
.L_x_112:
[----:B------:R-:W-:Y:S05]  /*5020*/  BSYNC B1 ;  /* 0x0000000000017941 */ /* 0x000fea0003800000 */
.L_x_111:
        /* <DEDUP_REMOVED lines=12> */
.L_x_114:
[----:B------:R-:W-:Y:S05]  /*50f0*/  BSYNC B1 ;  /* 0x0000000000017941 */ /* 0x000fea0003800000 */
.L_x_113:
        /* <DEDUP_REMOVED lines=12> */
.L_x_116:
[----:B------:R-:W-:Y:S05]  /*51c0*/  BSYNC B1 ;  /* 0x0000000000017941 */ /* 0x000fea0003800000 */
.L_x_115:
        /* <DEDUP_REMOVED lines=12> */
.L_x_118:
[----:B------:R-:W-:Y:S05]  /*5290*/  BSYNC B1 ;  /* 0x0000000000017941 */ /* 0x000fea0003800000 */
.L_x_117:
        /* <DEDUP_REMOVED lines=12> */
.L_x_120:
[----:B------:R-:W-:Y:S05]  /*5360*/  BSYNC B1 ;  /* 0x0000000000017941 */ /* 0x000fea0003800000 */
.L_x_119:
        /* <DEDUP_REMOVED lines=12> */
.L_x_122:
[----:B------:R-:W-:Y:S05]  /*5430*/  BSYNC B1 ;  /* 0x0000000000017941 */ /* 0x000fea0003800000 */
.L_x_121:
        /* <DEDUP_REMOVED lines=12> */
.L_x_124:
[----:B------:R-:W-:Y:S05]  /*5500*/  BSYNC B1 ;  /* 0x0000000000017941 */ /* 0x000fea0003800000 */
.L_x_123:
        /* <DEDUP_REMOVED lines=12> */
.L_x_126:
[----:B------:R-:W-:Y:S05]  /*55d0*/  BSYNC B1 ;  /* 0x0000000000017941 */ /* 0x000fea0003800000 */
.L_x_125:
        /* <DEDUP_REMOVED lines=12> */
.L_x_128:
[----:B------:R-:W-:Y:S05]  /*56a0*/  BSYNC B1 ;  /* 0x0000000000017941 */ /* 0x000fea0003800000 */
.L_x_127:
        /* <DEDUP_REMOVED lines=12> */
.L_x_130:
[----:B------:R-:W-:Y:S05]  /*5770*/  BSYNC B1 ;  /* 0x0000000000017941 */ /* 0x000fea0003800000 */
.L_x_129:
        /* <DEDUP_REMOVED lines=12> */
.L_x_132:
[----:B------:R-:W-:Y:S05]  /*5840*/  BSYNC B1 ;  /* 0x0000000000017941 */ /* 0x000fea0003800000 */
.L_x_131:
        /* <DEDUP_REMOVED lines=12> */
.L_x_134:
[----:B------:R-:W-:Y:S05]  /*5910*/  BSYNC B1 ;  /* 0x0000000000017941 */ /* 0x000fea0003800000 */
.L_x_133:
        /* <DEDUP_REMOVED lines=12> */
.L_x_136:
[----:B------:R-:W-:Y:S05]  /*59e0*/  BSYNC B1 ;  /* 0x0000000000017941 */ /* 0x000fea0003800000 */
.L_x_135:
        /* <DEDUP_REMOVED lines=12> */
.L_x_138:
[----:B------:R-:W-:Y:S05]  /*5ab0*/  BSYNC B1 ;  /* 0x0000000000017941 */ /* 0x000fea0003800000 */
.L_x_137:
        /* <DEDUP_REMOVED lines=12> */
.L_x_140:
[----:B------:R-:W-:Y:S05]  /*5b80*/  BSYNC B1 ;  /* 0x0000000000017941 */ /* 0x000fea0003800000 */
.L_x_139:
        /* <DEDUP_REMOVED lines=12> */
.L_x_142:
[----:B------:R-:W-:Y:S05]  /*5c50*/  BSYNC B1 ;  /* 0x0000000000017941 */ /* 0x000fea0003800000 */
.L_x_141:
        /* <DEDUP_REMOVED lines=12> */
.L_x_144:
[----:B------:R-:W-:Y:S05]  /*5d20*/  BSYNC B1 ;  /* 0x0000000000017941 */ /* 0x000fea0003800000 */
.L_x_143:
[----:B-----5:R-:W-:Y:S01]  /*5d30*/  LOP3.LUT R5, R5, 0xff, RZ, 0xc0, !PT ;  /* 0x000000ff05057812 */ /* 0x020fe200078ec0ff */
[----:B------:R-:W-:Y:S01]  /*5d40*/  BSSY B1, `(.L_x_145) ;  /* 0x000000b000017945 */ /* 0x000fe20003800000 */
[----:B------:R-:W-:Y:S02]  /*5d50*/  ISETP.LT.OR P4, PT, R29, 0x71, !P0 ;  /* 0x000000711d00780c */ /* 0x000fe40004781670 */
[----:B------:R-:W-:-:S05]  /*5d60*/  F2FP.F16.E4M3.UNPACK_B R5, R5 ;  /* 0x00000005ff05723e */ /* 0x000fca00020006ff */
[----:B------:R-:W-:-:S05]  /*5d70*/  HADD2.F32 R18, -RZ, R5.H0_H0 ;  /* 0x20000005ff127230 */ /* 0x000fca0000004100 */
[----:B------:R-:W-:-:S04]  /*5d80*/  FMUL R5, R18, R9 ;  /* 0x0000000912057220 */ /* 0x000fc80000400000 */
[----:B------:R-:W-:-:S05]  /*5d90*/  FFMA R5, R20, R8, R5 ;  /* 0x0000000814057223 */ /* 0x000fca0000000005 */
[----:B0-----:R-:W-:Y:S02]  /*5da0*/  F2FP.SATFINITE.E4M3.F32.PACK_AB_MERGE_C R23, RZ, R5, RZ ;  /* 0x00000005ff17723e */ /* 0x001fe400048070ff */
[----:B------:R-:W-:-:S03]  /*5db0*/  PRMT R5, RZ, 0x7610, R5 ;  /* 0x00007610ff057816 */ /* 0x000fc60000000005 */
[----:B------:R0:W-:Y:S01]  /*5dc0*/  @!P3 STG.E.U8 desc[UR16][R6.64+0x69], R23 ;  /* 0x000069170600b986 */ /* 0x0001e2000c101110 */
[----:B------:R-:W-:Y:S05]  /*5dd0*/  @P4 BRA `(.L_x_146) ;  /* 0x0000000000044947 */ /* 0x000fea0003800000 */
[----:B------:R0:W5:Y:S02]  /*5de0*/  LDG.E.U8 R5, desc[UR16][R24.64+0x70] ;  /* 0x0000701018057981 */ /* 0x000164000c1e1100 */
.L_x_146:
[----:B------:R-:W-:Y:S05]  /*5df0*/  BSYNC B1 ;  /* 0x0000000000017941 */ /* 0x000fea0003800000 */
.L_x_145:
        /* <DEDUP_REMOVED lines=12> */
.L_x_148:
[----:B------:R-:W-:Y:S05]  /*5ec0*/  BSYNC B1 ;  /* 0x0000000000017941 */ /* 0x000fea0003800000 */
.L_x_147:
        /* <DEDUP_REMOVED lines=12> */
.L_x_150:
[----:B------:R-:W-:Y:S05]  /*5f90*/  BSYNC B1 ;  /* 0x0000000000017941 */ /* 0x000fea0003800000 */
.L_x_149:
        /* <DEDUP_REMOVED lines=8> */
[----:B0-----:R-:W-:-:S05]  /*6020*/  F2FP.SATFINITE.E4M3.F32.PACK_AB_MERGE_C R17, RZ, R18, RZ ;  /* 0x00000012ff11723e */ /* 0x001fca00048070ff */
[----:B------:R0:W-:Y:S01]  /*6030*/  @!P4 STG.E.U8 desc[UR16][R6.64+0x70], R17 ;  /* 0x000070110600c986 */ /* 0x0001e2000c101110 */
[----:B------:R-:W-:Y:S05]  /*6040*/  @P3 BRA `(.L_x_152) ;  /* 0x0000000000043947 */ /* 0x000fea0003800000 */
[----:B------:R0:W5:Y:S02]  /*6050*/  LDG.E.U8 R5, desc[UR16][R26.64+0x71] ;  /* 0x000071101a057981 */ /* 0x000164000c1e1100 */
.L_x_152:
[----:B------:R-:W-:Y:S05]  /*6060*/  BSYNC B1 ;  /* 0x0000000000017941 */ /* 0x000fea0003800000 */
.L_x_151:
        /* <DEDUP_REMOVED lines=12> */
.L_x_154:
[----:B------:R-:W-:Y:S05]  /*6130*/  BSYNC B1 ;  /* 0x0000000000017941 */ /* 0x000fea0003800000 */
.L_x_153:
        /* <DEDUP_REMOVED lines=12> */
.L_x_156:
[----:B------:R-:W-:Y:S05]  /*6200*/  BSYNC B1 ;  /* 0x0000000000017941 */ /* 0x000fea0003800000 */
.L_x_155:
        /* <DEDUP_REMOVED lines=12> */
.L_x_158:
[----:B------:R-:W-:Y:S05]  /*62d0*/  BSYNC B1 ;  /* 0x0000000000017941 */ /* 0x000fea0003800000 */
.L_x_157:
[----:B-----5:R-:W-:Y:S01]  /*62e0*/  LOP3.LUT R5, R5, 0xff, RZ, 0xc0, !PT ;  /* 0x000000ff05057812 */ /* 0x020fe200078ec0ff */
[----:B------:R-:W-:Y:S01]  /*62f0*/  BSSY B1, `(.L_x_159) ;  /* 0x000000b000017945 */ /* 0x000fe20003800000 */
[----:B------:R-:W-:Y:S02]  /*6300*/  ISETP.LT.OR P1, PT, R29, 0x7a, !P1 ;  /* 0x0000007a1d00780c */ /* 0x000fe40004f21670 */
[----:B------:R-:W-:-:S05]  /*6310*/  F2FP.F16.E4M3.UNPACK_B R5, R5 ;  /* 0x00000005ff05723e */ /* 0x000fca00020006ff */
[----:B01--4-:R-:W-:Y:S01]  /*6320*/  HADD2.F32 R10, -RZ, R5.H0_H0 ;  /* 0x20000005ff0a7230 */ /* 0x013fe20000004100 */
[----:B------:R-:W-:-:S04]  /*6330*/  PRMT R5, RZ, 0x7610, R5 ;  /* 0x00007610ff057816 */ /* 0x000fc80000000005 */
[----:B------:R-:W-:-:S04]  /*6340*/  FMUL R10, R10, R9 ;  /* 0x000000090a0a7220 */ /* 0x000fc80000400000 */
[----:B------:R-:W-:-:S05]  /*6350*/  FFMA R10, R15, R8, R10 ;  /* 0x000000080f0a7223 */ /* 0x000fca000000000a */
[----:B------:R-:W-:-:S05]  /*6360*/  F2FP.SATFINITE.E4M3.F32.PACK_AB_MERGE_C R11, RZ, R10, RZ ;  /* 0x0000000aff0b723e */ /* 0x000fca00048070ff */
[----:B------:R0:W-:Y:S01]  /*6370*/  @!P3 STG.E.U8 desc[UR16][R6.64+0x78], R11 ;  /* 0x0000780b0600b986 */ /* 0x0001e2000c101110 */
[----:B------:R-:W-:Y:S05]  /*6380*/  @P1 BRA `(.L_x_160) ;  /* 0x0000000000041947 */ /* 0x000fea0003800000 */
[----:B------:R1:W5:Y:S02]  /*6390*/  LDG.E.U8 R5, desc[UR16][R26.64+0x79] ;  /* 0x000079101a057981 */ /* 0x000364000c1e1100 */
.L_x_160:
[----:B------:R-:W-:Y:S05]  /*63a0*/  BSYNC B1 ;  /* 0x0000000000017941 */ /* 0x000fea0003800000 */
.L_x_159:
[----:B------:R-:W-:Y:S05]  /*63b0*/  @P1 BRA `(.L_x_161) ;  /* 0x0000001000281947 */ /* 0x000fea0003800000 */
[----:B-----5:R-:W-:-:S04]  /*63c0*/  LOP3.LUT R5, R5, 0xff, RZ, 0xc0, !PT ;  /* 0x000000ff05057812 */ /* 0x020fc800078ec0ff */
[----:B------:R-:W-:-:S05]  /*63d0*/  F2FP.F16.E4M3.UNPACK_B R5, R5 ;  /* 0x00000005ff05723e */ /* 0x000fca00020006ff */
[----:B------:R-:W-:-:S05]  /*63e0*/  HADD2.F32 R10, -RZ, R5.H0_H0 ;  /* 0x20000005ff0a7230 */ /* 0x000fca0000004100 */
[----:B------:R-:W-:-:S04]  /*63f0*/  FMUL R5, R10, R9 ;  /* 0x000000090a057220 */ /* 0x000fc80000400000 */
[----:B------:R-:W-:-:S05]  /*6400*/  FFMA R5, R14, R8, R5 ;  /* 0x000000080e057223 */ /* 0x000fca0000000005 */
[----:B------:R-:W-:-:S05]  /*6410*/  F2FP.SATFINITE.E4M3.F32.PACK_AB_MERGE_C R5, RZ, R5, RZ ;  /* 0x00000005ff05723e */ /* 0x000fca00048070ff */
[----:B------:R4:W-:Y:S01]  /*6420*/  STG.E.U8 desc[UR16][R6.64+0x79], R5 ;  /* 0x0000790506007986 */ /* 0x0009e2000c101110 */
[----:B------:R-:W-:Y:S05]  /*6430*/  BRA `(.L_x_161) ;  /* 0x0000001000087947 */ /* 0x000fea0003800000 */
.L_x_32:
[----:B------:R-:W-:Y:S01]  /*6440*/  ISETP.GE.AND P1, PT, R36, 0x1, PT ;  /* 0x000000012400780c */ /* 0x000fe20003f26270 */
[-C--:B--2---:R-:W-:Y:S01]  /*6450*/  FMUL R141, R141, R8.reuse ;  /* 0x000000088d8d7220 */ /* 0x084fe20000400000 */
[-C--:B------:R-:W-:Y:S01]  /*6460*/  FMUL R136, R136, R8.reuse ;  /* 0x0000000888887220 */ /* 0x080fe20000400000 */
[----:B------:R-:W-:Y:S01]  /*6470*/  ISETP.GE.AND P0, PT, R36, 0x9, PT ;  /* 0x000000092400780c */ /* 0x000fe20003f06270 */
[-C--:B------:R-:W-:Y:S01]  /*6480*/  FMUL R139, R139, R8.reuse ;  /* 0x000000088b8b7220 */ /* 0x080fe20000400000 */
[C---:B------:R-:W-:Y:S01]  /*6490*/  ISETP.LT.OR P4, PT, R29.reuse, 0x1, !P1 ;  /* 0x000000011d00780c */ /* 0x040fe20004f81670 */
[-C--:B------:R-:W-:Y:S01]  /*64a0*/  FMUL R134, R134, R8.reuse ;  /* 0x0000000886867220 */ /* 0x080fe20000400000 */
[----:B------:R-:W-:Y:S01]  /*64b0*/  ISETP.LT.OR P5, PT, R29, 0x2, !P1 ;  /* 0x000000021d00780c */ /* 0x000fe20004fa1670 */
[-C--:B------:R-:W-:Y:S01]  /*64c0*/  FMUL R137, R137, R8.reuse ;  /* 0x0000000889897220 */ /* 0x080fe20000400000 */
[----:B------:R-:W-:Y:S01]  /*64d0*/  F2FP.SATFINITE.E4M3.F32.PACK_AB_MERGE_C R141, RZ, R141, RZ ;  /* 0x0000008dff8d723e */ /* 0x000fe200048070ff */
[----:B------:R-:W-:Y:S01]  /*64e0*/  FMUL R132, R132, R8 ;  /* 0x0000000884847220 */ /* 0x000fe20000400000 */
[----:B------:R-:W-:Y:S01]  /*64f0*/  F2FP.SATFINITE.E4M3.F32.PACK_AB_MERGE_C R5, RZ, R136, RZ ;  /* 0x00000088ff05723e */ /* 0x000fe200048070ff */
[-C--:B------:R-:W-:Y:S01]  /*6500*/  FMUL R135, R135, R8.reuse ;  /* 0x0000000887877220 */ /* 0x080fe20000400000 */
[C---:B------:R-:W-:Y:S01]  /*6510*/  ISETP.LT.OR P3, PT, R29.reuse, 0x1, !P0 ;  /* 0x000000011d00780c */ /* 0x040fe20004761670 */
[-C--:B------:R-:W-:Y:S01]  /*6520*/  FMUL R130, R130, R8.reuse ;  /* 0x0000000882827220 */ /* 0x080fe20000400000 */
[----:B------:R-:W-:Y:S01]  /*6530*/  ISETP.LT.OR P6, PT, R29, 0xa, !P1 ;  /* 0x0000000a1d00780c */ /* 0x000fe20004fc1670 */
[-C--:B------:R-:W-:Y:S01]  /*6540*/  FMUL R133, R133, R8.reuse ;  /* 0x0000000885857220 */ /* 0x080fe20000400000 */
[----:B------:R-:W-:Y:S01]  /*6550*/  F2FP.SATFINITE.E4M3.F32.PACK_AB_MERGE_C R139, RZ, R139, RZ ;  /* 0x0000008bff8b723e */ /* 0x000fe200048070ff */
[----:B------:R-:W-:Y:S01]  /*6560*/  @!P4 STG.E.U8 desc[UR16][R10.64], R141 ;  /* 0x0000008d0a00c986 */ /* 0x000fe2000c101110 */
[C---:B------:R-:W-:Y:S01]  /*6570*/  ISETP.LT.OR P4, PT, R29.reuse, 0x2, !P0 ;  /* 0x000000021d00780c */ /* 0x040fe20004781670 */
[----:B------:R-:W-:Y:S01]  /*6580*/  FMUL R128, R128, R8 ;  /* 0x0000000880807220 */ /* 0x000fe20000400000 */
[----:B------:R-:W-:Y:S01]  /*6590*/  F2FP.SATFINITE.E4M3.F32.PACK_AB_MERGE_C R25, RZ, R134, RZ ;  /* 0x00000086ff19723e */ /* 0x000fe200048070ff */
[----:B------:R0:W-:Y:S01]  /*65a0*/  @!P5 STG.E.U8 desc[UR16][R10.64+0x1], R5 ;  /* 0x000001050a00d986 */ /* 0x0001e2000c101110 */
[----:B------:R-:W-:Y:S01]  /*65b0*/  ISETP.LT.OR P5, PT, R29, 0x9, !P1 ;  /* 0x000000091d00780c */ /* 0x000fe20004fa1670 */
[-C--:B------:R-:W-:Y:S01]  /*65c0*/  FMUL R131, R131, R8.reuse ;  /* 0x0000000883837220 */ /* 0x080fe20000400000 */
[----:B------:R-:W-:Y:S01]  /*65d0*/  F2FP.SATFINITE.E4M3.F32.PACK_AB_MERGE_C R137, RZ, R137, RZ ;  /* 0x00000089ff89723e */ /* 0x000fe200048070ff */
[----:B------:R-:W-:Y:S01]  /*65e0*/  @!P3 STG.E.U8 desc[UR16][R6.64], R139 ;  /* 0x0000008b0600b986 */ /* 0x000fe2000c101110 */
[----:B------:R-:W-:Y:S01]  /*65f0*/  ISETP.LT.OR P3, PT, R29, 0x9, !P0 ;  /* 0x000000091d00780c */ /* 0x000fe20004761670 */
[-C--:B------:R-:W-:Y:S01]  /*6600*/  FMUL R126, R126, R8.reuse ;  /* 0x000000087e7e7220 */ /* 0x080fe20000400000 */
[----:B------:R-:W-:Y:S01]  /*6610*/  F2FP.SATFINITE.E4M3.F32.PACK_AB_MERGE_C R135, RZ, R135, RZ ;  /* 0x00000087ff87723e */ /* 0x000fe200048070ff */
[-C--:B------:R-:W-:Y:S01]  /*6620*/  FMUL R129, R129, R8.reuse ;  /* 0x0000000881817220 */ /* 0x080fe20000400000 */
[----:B------:R-:W-:Y:S01]  /*6630*/  F2FP.SATFINITE.E4M3.F32.PACK_AB_MERGE_C R133, RZ, R133, RZ ;  /* 0x00000085ff85723e */ /* 0x000fe200048070ff */
[----:B------:R1:W-:Y:S01]  /*6640*/  @!P4 STG.E.U8 desc[UR16][R6.64+0x1], R25 ;  /* 0x000001190600c986 */ /* 0x0003e2000c101110 */
[C---:B------:R-:W-:Y:S01]  /*6650*/  ISETP.LT.OR P4, PT, R29.reuse, 0xa, !P0 ;  /* 0x0000000a1d00780c */ /* 0x040fe20004781670 */
[----:B------:R-:W-:Y:S01]  /*6660*/  FMUL R124, R124, R8 ;  /* 0x000000087c7c7220 */ /* 0x000fe20000400000 */
[----:B0-----:R-:W-:Y:S01]  /*6670*/  F2FP.SATFINITE.E4M3.F32.PACK_AB_MERGE_C R5, RZ, R132, RZ ;  /* 0x00000084ff05723e */ /* 0x001fe200048070ff */
[----:B------:R-:W-:Y:S01]  /*6680*/  @!P5 STG.E.U8 desc[UR16][R10.64+0x8], R137 ;  /* 0x000008890a00d986 */ /* 0x000fe2000c101110 */
[----:B------:R-:W-:Y:S01]  /*6690*/  ISETP.LT.OR P5, PT, R29, 0x11, !P1 ;  /* 0x000000111d00780c */ /* 0x000fe20004fa1670 */
[-C--:B------:R-:W-:Y:S01]  /*66a0*/  FMUL R127, R127, R8.reuse ;  /* 0x000000087f7f7220 */ /* 0x080fe20000400000 */
[----:B------:R-:W-:Y:S01]  /*66b0*/  F2FP.SATFINITE.E4M3.F32.PACK_AB_MERGE_C R131, RZ, R131, RZ ;  /* 0x00000083ff83723e */ /* 0x000fe200048070ff */
[----:B------:R0:W-:Y:S01]  /*66c0*/  @!P6 STG.E.U8 desc[UR16][R10.64+0x9], R5 ;  /* 0x000009050a00e986 */ /* 0x0001e2000c101110 */
[----:B------:R-:W-:Y:S01]  /*66d0*/  ISETP.LT.OR P6, PT, R29, 0x12, !P1 ;  /* 0x000000121d00780c */ /* 0x000fe20004fc1670 */
[----:B------:R-:W-:Y:S01]  /*66e0*/  FMUL R122, R122, R8 ;  /* 0x000000087a7a7220 */ /* 0x000fe20000400000 */
[----:B------:R-:W-:Y:S01]  /*66f0*/  F2FP.SATFINITE.E4M3.F32.PACK_AB_MERGE_C R129, RZ, R129, RZ ;  /* 0x00000081ff81723e */ /* 0x000fe200048070ff */
[----:B------:R-:W-:Y:S01]  /*6700*/  @!P3 STG.E.U8 desc[UR16][R6.64+0x8], R135 ;  /* 0x000008870600b986 */ /* 0x000fe2000c101110 */
[----:B-1----:R-:W-:Y:S01]  /*6710*/  F2FP.SATFINITE.E4M3.F32.PACK_AB_MERGE_C R25, RZ, R130, RZ ;  /* 0x00000082ff19723e */ /* 0x002fe200048070ff */
[-C--:B------:R-:W-:Y:S01]  /*6720*/  FMUL R125, R125, R8.reuse ;  /* 0x000000087d7d7220 */ /* 0x080fe20000400000 */
[C---:B------:R-:W-:Y:S01]  /*6730*/  ISETP.LT.OR P3, PT, R29.reuse, 0x11, !P0 ;  /* 0x000000111d00780c */ /* 0x040fe20004761670 */
[-C--:B------:R-:W-:Y:S01]  /*6740*/  FMUL R120, R120, R8.reuse ;  /* 0x0000000878787220 */ /* 0x080fe20000400000 */
[----:B------:R-:W-:Y:S01]  /*6750*/  F2FP.SATFINITE.E4M3.F32.PACK_AB_MERGE_C R127, RZ, R127, RZ ;  /* 0x0000007fff7f723e */ /* 0x000fe200048070ff */
[----:B------:R1:W-:Y:S01]  /*6760*/  @!P4 STG.E.U8 desc[UR16][R6.64+0x9], R25 ;  /* 0x000009190600c986 */ /* 0x0003e2000c101110 */
[----:B------:R-:W-:Y:S01]  /*6770*/  ISETP.LT.OR P4, PT, R29, 0x12, !P0 ;  /* 0x000000121d00780c */ /* 0x000fe20004781670 */
[----:B------:R-:W-:Y:S01]  /*6780*/  FMUL R123, R123, R8 ;  /* 0x000000087b7b7220 */ /* 0x000fe20000400000 */
[----:B0-----:R-:W-:Y:S01]  /*6790*/  F2FP.SATFINITE.E4M3.F32.PACK_AB_MERGE_C R5, RZ, R128, RZ ;  /* 0x00000080ff05723e */ /* 0x001fe200048070ff */
[----:B------:R-:W-:Y:S01]  /*67a0*/  @!P5 STG.E.U8 desc[UR16][R10.64+0x10], R133 ;  /* 0x000010850a00d986 */ /* 0x000fe2000c101110 */
[C---:B------:R-:W-:Y:S01]  /*67b0*/  ISETP.LT.OR P5, PT, R29.reuse, 0x19, !P1 ;  /* 0x000000191d00780c */ /* 0x040fe20004fa1670 */
[-C--:B------:R-:W-:Y:S01]  /*67c0*/  FMUL R118, R118, R8.reuse ;  /* 0x0000000876767220 */ /* 0x080fe20000400000 */
[----:B------:R-:W-:Y:S01]  /*67d0*/  F2FP.SATFINITE.E4M3.F32.PACK_AB_MERGE_C R125, RZ, R125, RZ ;  /* 0x0000007dff7d723e */ /* 0x000fe200048070ff */
[----:B------:R0:W-:Y:S01]  /*67e0*/  @!P6 STG.E.U8 desc[UR16][R10.64+0x11], R5 ;  /* 0x000011050a00e986 */ /* 0x0001e2000c101110 */
[----:B------:R-:W-:Y:S01]  /*67f0*/  ISETP.LT.OR P6, PT, R29, 0x1a, !P1 ;  /* 0x0000001a1d00780c */ /* 0x000fe20004fc1670 */
[-C--:B------:R-:W-:Y:S01]  /*6800*/  FMUL R121, R121, R8.reuse ;  /* 0x0000000879797220 */ /* 0x080fe20000400000 */
[----:B------:R-:W-:Y:S01]  /*6810*/  FMUL R116, R116, R8 ;  /* 0x0000000874747220 */ /* 0x000fe20000400000 */
[----:B-1----:R-:W-:Y:S01]  /*6820*/  F2FP.SATFINITE.E4M3.F32.PACK_AB_MERGE_C R25, RZ, R126, RZ ;  /* 0x0000007eff19723e */ /* 0x002fe200048070ff */
[----:B------:R-:W-:Y:S01]  /*6830*/  @!P3 STG.E.U8 desc[UR16][R6.64+0x10], R131 ;  /* 0x000010830600b986 */ /* 0x000fe2000c101110 */
[----:B------:R-:W-:Y:S01]  /*6840*/  ISETP.LT.OR P3, PT, R29, 0x19, !P0 ;  /* 0x000000191d00780c */ /* 0x000fe20004761670 */
        /* <DEDUP_REMOVED lines=35> */
[----:B------:R-:W-:Y:S01]  /*6a80*/  ISETP.LT.OR P3, PT, R29, 0x29, !P0 ;  /* 0x000000291d00780c */ /* 0x000fe20004761670 */
[-C--:B------:R-:W-:Y:S01]  /*6a90*/  FMUL R109, R109, R8.reuse ;  /* 0x000000086d6d7220 */ /* 0x080fe20000400000 */
[-C--:B------:R-:W-:Y:S01]  /*6aa0*/  FMUL R104, R104, R8.reuse ;  /* 0x0000000868687220 */ /* 0x080fe20000400000 */
        /* <DEDUP_REMOVED lines=104> */
[----:B------:R-:W-:-:S02]  /*7130*/  ISETP.LT.OR P3, PT, R29, 0x59, !P0 ;  /* 0x000000591d00780c */ /* 0x000fc40004761670 */
[----:B------:R-:W-:Y:S01]  /*7140*/  F2FP.SATFINITE.E4M3.F32.PACK_AB_MERGE_C R19, RZ, R19, RZ ;  /* 0x00000013ff13723e */ /* 0x000fe200048070ff */
[----:B------:R1:W-:Y:S01]  /*7150*/  @!P4 STG.E.U8 desc[UR16][R6.64+0x51], R25 ;  /* 0x000051190600c986 */ /* 0x0003e2000c101110 */
[C---:B------:R-:W-:Y:S02]  /*7160*/  ISETP.LT.OR P4, PT, R29.reuse, 0x5a, !P0 ;  /* 0x0000005a1d00780c */ /* 0x040fe40004781670 */
[----:B0-----:R-:W-:Y:S01]  /*7170*/  F2FP.SATFINITE.E4M3.F32.PACK_AB_MERGE_C R5, RZ, R92, RZ ;  /* 0x0000005cff05723e */ /* 0x001fe200048070ff */
[----:B------:R-:W-:Y:S01]  /*7180*/  @!P5 STG.E.U8 desc[UR16][R10.64+0x58], R97 ;  /* 0x000058610a00d986 */ /* 0x000fe2000c101110 */
[C---:B------:R-:W-:Y:S02]  /*7190*/  ISETP.LT.OR P5, PT, R29.reuse, 0x61, !P1 ;  /* 0x000000611d00780c */ /* 0x040fe40004fa1670 */
[----:B------:R-:W-:Y:S01]  /*71a0*/  F2FP.SATFINITE.E4M3.F32.PACK_AB_MERGE_C R13, RZ, R13, RZ ;  /* 0x0000000dff0d723e */ /* 0x000fe200048070ff */
[----:B------:R0:W-:Y:S01]  /*71b0*/  @!P6 STG.E.U8 desc[UR16][R10.64+0x59], R5 ;  /* 0x000059050a00e986 */ /* 0x0001e2000c101110 */
[----:B------:R-:W-:-:S02]  /*71c0*/  ISETP.LT.OR P6, PT, R29, 0x62, !P1 ;  /* 0x000000621d00780c */ /* 0x000fc40004fc1670 */
[----:B------:R-:W-:Y:S01]  /*71d0*/  F2FP.SATFINITE.E4M3.F32.PACK_AB_MERGE_C R15, RZ, R15, RZ ;  /* 0x0000000fff0f723e */ /* 0x000fe200048070ff */
[----:B------:R-:W-:Y:S01]  /*71e0*/  @!P3 STG.E.U8 desc[UR16][R6.64+0x58], R95 ;  /* 0x0000585f0600b986 */ /* 0x000fe2000c101110 */
[----:B-1----:R-:W-:Y:S02]  /*71f0*/  F2FP.SATFINITE.E4M3.F32.PACK_AB_MERGE_C R25, RZ, R90, RZ ;  /* 0x0000005aff19723e */ /* 0x002fe400048070ff */
[----:B------:R-:W-:-:S03]  /*7200*/  ISETP.LT.OR P3, PT, R29, 0x61, !P0 ;  /* 0x000000611d00780c */ /* 0x000fc60004761670 */
[----:B------:R1:W-:Y:S01]  /*7210*/  @!P4 STG.E.U8 desc[UR16][R6.64+0x59], R25 ;  /* 0x000059190600c986 */ /* 0x0003e2000c101110 */
[C---:B------:R-:W-:Y:S02]  /*7220*/  ISETP.LT.OR P4, PT, R29.reuse, 0x62, !P0 ;  /* 0x000000621d00780c */ /* 0x040fe40004781670 */
[----:B0-----:R-:W-:Y:S01]  /*7230*/  F2FP.SATFINITE.E4M3.F32.PACK_AB_MERGE_C R5, RZ, R88, RZ ;  /* 0x00000058ff05723e */ /* 0x001fe200048070ff */
[----:B------:R-:W-:Y:S01]  /*7240*/  @!P5 STG.E.U8 desc[UR16][R10.64+0x60], R93 ;  /* 0x0000605d0a00d986 */ /* 0x000fe2000c101110 */
[----:B------:R-:W-:-:S03]  /*7250*/  ISETP.LT.OR P5, PT, R29, 0x69, !P1 ;  /* 0x000000691d00780c */ /* 0x000fc60004fa1670 */
[----:B------:R0:W-:Y:S01]  /*7260*/  @!P6 STG.E.U8 desc[UR16][R10.64+0x61], R5 ;  /* 0x000061050a00e986 */ /* 0x0001e2000c101110 */
[C---:B------:R-:W-:Y:S02]  /*7270*/  ISETP.LT.OR P6, PT, R29.reuse, 0x6a, !P1 ;  /* 0x0000006a1d00780c */ /* 0x040fe40004fc1670 */
[----:B-1----:R-:W-:Y:S01]  /*7280*/  F2FP.SATFINITE.E4M3.F32.PACK_AB_MERGE_C R25, RZ, R22, RZ ;  /* 0x00000016ff19723e */ /* 0x002fe200048070ff */
[----:B------:R-:W-:Y:S01]  /*7290*/  @!P3 STG.E.U8 desc[UR16][R6.64+0x60], R91 ;  /* 0x0000605b0600b986 */ /* 0x000fe2000c101110 */
        /* <DEDUP_REMOVED lines=11> */
[----:B------:R-:W-:Y:S01]  /*7350*/  @!P4 STG.E.U8 desc[UR16][R6.64+0x69], R25 ;  /* 0x000069190600c986 */ /* 0x000fe2000c101110 */
[C---:B------:R-:W-:Y:S02]  /*7360*/  ISETP.LT.OR P4, PT, R29.reuse, 0x79, !P1 ;  /* 0x000000791d00780c */ /* 0x040fe40004f81670 */
[C---:B------:R-:W-:Y:S01]  /*7370*/  ISETP.LT.OR P1, PT, R29.reuse, 0x7a, !P1 ;  /* 0x0000007a1d00780c */ /* 0x040fe20004f21670 */
[----:B------:R1:W-:Y:S01]  /*7380*/  @!P5 STG.E.U8 desc[UR16][R10.64+0x70], R21 ;  /* 0x000070150a00d986 */ /* 0x0003e2000c101110 */
[C---:B------:R-:W-:Y:S02]  /*7390*/  ISETP.LT.OR P5, PT, R29.reuse, 0x72, !P0 ;  /* 0x000000721d00780c */ /* 0x040fe400047a1670 */
[----:B0-----:R-:W-:Y:S01]  /*73a0*/  F2FP.SATFINITE.E4M3.F32.PACK_AB_MERGE_C R5, RZ, R16, RZ ;  /* 0x00000010ff05723e */ /* 0x001fe200048070ff */
[----:B------:R0:W-:Y:S01]  /*73b0*/  @!P6 STG.E.U8 desc[UR16][R10.64+0x71], R17 ;  /* 0x000071110a00e986 */ /* 0x0001e2000c101110 */
[C---:B------:R-:W-:Y:S02]  /*73c0*/  ISETP.LT.OR P6, PT, R29.reuse, 0x79, !P0 ;  /* 0x000000791d00780c */ /* 0x040fe400047c1670 */
[----:B------:R-:W-:Y:S01]  /*73d0*/  ISETP.LT.OR P0, PT, R29, 0x7a, !P0 ;  /* 0x0000007a1d00780c */ /* 0x000fe20004701670 */
[----:B------:R2:W-:Y:S01]  /*73e0*/  @!P3 STG.E.U8 desc[UR16][R6.64+0x70], R19 ;  /* 0x000070130600b986 */ /* 0x0005e2000c101110 */
[----:B-1----:R-:W-:-:S05]  /*73f0*/  F2FP.SATFINITE.E4M3.F32.PACK_AB_MERGE_C R21, RZ, R14, RZ ;  /* 0x0000000eff15723e */ /* 0x002fca00048070ff */
[----:B------:R2:W-:Y:S01]  /*7400*/  @!P5 STG.E.U8 desc[UR16][R6.64+0x71], R5 ;  /* 0x000071050600d986 */ /* 0x0005e2000c101110 */
[----:B0-----:R-:W-:-:S03]  /*7410*/  F2FP.SATFINITE.E4M3.F32.PACK_AB_MERGE_C R17, RZ, R12, RZ ;  /* 0x0000000cff11723e */ /* 0x001fc600048070ff */
[----:B------:R2:W-:Y:S04]  /*7420*/  @!P4 STG.E.U8 desc[UR16][R10.64+0x78], R13 ;  /* 0x0000780d0a00c986 */ /* 0x0005e8000c101110 */
[----:B------:R2:W-:Y:S04]  /*7430*/  @!P1 STG.E.U8 desc[UR16][R10.64+0x79], R17 ;  /* 0x000079110a009986 */ /* 0x0005e8000c101110 */
[----:B------:R2:W-:Y:S04]  /*7440*/  @!P6 STG.E.U8 desc[UR16][R6.64+0x78], R15 ;  /* 0x0000780f0600e986 */ /* 0x0005e8000c101110 */
[----:B------:R2:W-:Y:S02]  /*7450*/  @!P0 STG.E.U8 desc[UR16][R6.64+0x79], R21 ;  /* 0x0000791506008986 */ /* 0x0005e4000c101110 */
.L_x_161:
[----:B------:R-:W-:Y:S05]  /*7460*/  BSYNC B0 ;  /* 0x0000000000007941 */ /* 0x000fea0003800000 */
.L_x_31:
[----:B------:R-:W-:Y:S01]  /*7470*/  ULDC UR6, c[0x0][0xc] ;  /* 0x0000030000067ab9 */ /* 0x000fe20000000800 */
[----:B------:R-:W-:Y:S01]  /*7480*/  ULDC UR7, c[0x0][0x10] ;  /* 0x0000040000077ab9 */ /* 0x000fe20000000800 */
[----:B--2-45:R-:W2:Y:S01]  /*7490*/  LDC R5, c[0x0][0x14] ;  /* 0x00000500ff057b82 */ /* 0x034ea20000000800 */
[----:B------:R-:W-:Y:S01]  /*74a0*/  UIMAD.WIDE.U32 UR6, UR6, UR7, URZ ;  /* 0x00000007060672a5 */ /* 0x000fe2000f8e003f */
[----:B0-----:R-:W-:Y:S01]  /*74b0*/  PRMT R6, RZ, 0x7610, R6 ;  /* 0x00007610ff067816 */ /* 0x001fe20000000006 */
[----:B------:R-:W-:-:S04]  /*74c0*/  IMAD.MOV.U32 R7, RZ, RZ, -0x1 ;  /* 0xffffffffff077424 */ /* 0x000fc800078e00ff */
[----:B--2---:R-:W-:-:S04]  /*74d0*/  IMAD.WIDE.U32 R2, R5, UR6, R2 ;  /* 0x0000000605027c25 */ /* 0x004fc8000f8e0002 */
[----:B------:R-:W-:Y:S01]  /*74e0*/  IMAD R5, R5, UR7, RZ ;  /* 0x0000000705057c24 */ /* 0x000fe2000f8e02ff */
[----:B------:R-:W-:Y:S02]  /*74f0*/  ULDC.64 UR6, c[0x0][0x650] ;  /* 0x0001940000067ab9 */ /* 0x000fe40000000a00 */
[----:B------:R-:W-:Y:S01]  /*7500*/  ISETP.GE.U32.AND P0, PT, R2, UR6, PT ;  /* 0x0000000602007c0c */ /* 0x000fe2000bf06070 */
[----:B------:R-:W-:Y:S02]  /*7510*/  IMAD.IADD R3, R3, 0x1, R5 ;  /* 0x0000000103037824 */ /* 0x000fe400078e0205 */
[----:B------:R-:W-:-:S03]  /*7520*/  IMAD.MOV.U32 R5, RZ, RZ, -0x1 ;  /* 0xffffffffff057424 */ /* 0x000fc600078e00ff */
[----:B------:R-:W-:-:S13]  /*7530*/  ISETP.GE.U32.AND.EX P0, PT, R3, UR7, PT, P0 ;  /* 0x0000000703007c0c */ /* 0x000fda000bf06100 */
[----:B------:R-:W-:Y:S05]  /*7540*/  @P0 BRA `(.L_x_162) ;  /* 0x0000000400600947 */ /* 0x000fea0003800000 */
[----:B------:R-:W0:Y:S01]  /*7550*/  S2R R20, SR_CTAID.X ;  /* 0x0000000000147919 */ /* 0x000e220000002500 */
[----:B------:R-:W2:Y:S01]  /*7560*/  LDC.64 R14, c[0x0][0x628] ;  /* 0x00018a00ff0e7b82 */ /* 0x000ea20000000a00 */
[----:B------:R-:W-:Y:S01]  /*7570*/  ULDC UR6, c[0x0][0x150] ;  /* 0x0000540000067ab9 */ /* 0x000fe20000000800 */
[----:B------:R-:W-:Y:S01]  /*7580*/  IMAD.MOV.U32 R12, RZ, RZ, R2 ;  /* 0x000000ffff0c7224 */ /* 0x000fe200078e0002 */
[----:B------:R-:W4:Y:S01]  /*7590*/  S2R R22, SR_CTAID.Y ;  /* 0x0000000000167919 */ /* 0x000f220000002600 */
[----:B------:R-:W-:-:S04]  /*75a0*/  IMAD.MOV.U32 R13, RZ, RZ, R3 ;  /* 0x000000ffff0d7224 */ /* 0x000fc800078e0003 */
[----:B------:R-:W1:Y:S08]  /*75b0*/  LDC R23, c[0x0][0x144] ;  /* 0x00005100ff177b82 */ /* 0x000e700000000800 */
[----:B------:R-:W1:Y:S08]  /*75c0*/  LDC R16, c[0x0][0x630] ;  /* 0x00018c00ff107b82 */ /* 0x000e700000000800 */
[----:B------:R-:W1:Y:S01]  /*75d0*/  LDC.64 R18, c[0x0][0x620] ;  /* 0x00018800ff127b82 */ /* 0x000e620000000a00 */
[----:B--2---:R-:W-:-:S04]  /*75e0*/  ISETP.NE.U32.AND P0, PT, R14, RZ, PT ;  /* 0x000000ff0e00720c */ /* 0x004fc80003f05070 */
[----:B------:R-:W-:Y:S02]  /*75f0*/  ISETP.NE.AND.EX P0, PT, R15, RZ, PT, P0 ;  /* 0x000000ff0f00720c */ /* 0x000fe40003f05300 */
[----:B0-----:R-:W-:-:S05]  /*7600*/  I2FP.F32.U32 R5, R20 ;  /* 0x0000001400057245 */ /* 0x001fca0000201000 */
[----:B------:R-:W-:-:S04]  /*7610*/  FMUL R5, R5, UR6 ;  /* 0x0000000605057c20 */ /* 0x000fc80008400000 */
[----:B------:R0:W2:Y:S02]  /*7620*/  F2I.U32.TRUNC.NTZ R21, R5 ;  /* 0x0000000500157305 */ /* 0x0000a4000020f000 */
[----:B----4-:R-:W-:Y:S05]  /*7630*/  @!P0 BRA `(.L_x_163) ;  /* 0x0000000000288947 */ /* 0x010fea0003800000 */
[----:B0-----:R-:W0:Y:S02]  /*7640*/  LDC R5, c[0x0][0x634] ;  /* 0x00018d00ff057b82 */ /* 0x001e240000000800 */
        /* <DEDUP_REMOVED lines=9> */
.L_x_163:
[-CC-:B-1----:R-:W-:Y:S01]  /*76e0*/  SHF.R.U64 R17, R12, R16.reuse, R13.reuse ;  /* 0x000000100c117219 */ /* 0x182fe2000000120d */
[----:B------:R-:W1:Y:S01]  /*76f0*/  LDC.64 R28, c[0x0][0x640] ;  /* 0x00019000ff1c7b82 */ /* 0x000e620000000a00 */
[----:B0-----:R-:W-:Y:S01]  /*7700*/  SHF.R.U32.HI R5, RZ, R16, R13 ;  /* 0x00000010ff057219 */ /* 0x001fe2000001160d */
[----:B--2---:R-:W-:Y:S01]  /*7710*/  IMAD.MOV R21, RZ, RZ, -R21 ;  /* 0x000000ffff157224 */ /* 0x004fe200078e0a15 */
[----:B------:R-:W-:Y:S01]  /*7720*/  IADD3 R11, P0, RZ, -R17, RZ ;  /* 0x80000011ff0b7210 */ /* 0x000fe20007f1e0ff */
[----:B------:R-:W-:Y:S02]  /*7730*/  ULDC UR6, c[0x0][0x154] ;  /* 0x0000550000067ab9 */ /* 0x000fe40000000800 */
[----:B------:R-:W-:Y:S02]  /*7740*/  IMAD R23, R23, R21, R20 ;  /* 0x0000001517177224 */ /* 0x000fe400078e0214 */
[----:B------:R-:W0:Y:S01]  /*7750*/  LDC R12, c[0x0][0x618] ;  /* 0x00018600ff0c7b82 */ /* 0x000e220000000800 */
[----:B------:R-:W-:-:S02]  /*7760*/  IMAD.X R5, RZ, RZ, ~R5, P0 ;  /* 0x000000ffff057224 */ /* 0x000fc400000e0e05 */
[----:B------:R-:W-:-:S04]  /*7770*/  IMAD.WIDE.U32 R6, R11, R18, R2 ;  /* 0x000000120b067225 */ /* 0x000fc800078e0002 */
[----:B------:R-:W-:Y:S01]  /*7780*/  IMAD R10, R5, R18, RZ ;  /* 0x00000012050a7224 */ /* 0x000fe200078e02ff */
[----:B------:R-:W2:Y:S03]  /*7790*/  LDC R24, c[0x0][0x608] ;  /* 0x00018200ff187b82 */ /* 0x000ea60000000800 */
[----:B------:R-:W-:Y:S02]  /*77a0*/  IMAD R5, R11, R19, R10 ;  /* 0x000000130b057224 */ /* 0x000fe400078e020a */
[----:B------:R-:W-:Y:S02]  /*77b0*/  IMAD.MOV.U32 R11, RZ, RZ, 0x1 ;  /* 0x00000001ff0b7424 */ /* 0x000fe400078e00ff */
[----:B------:R-:W-:Y:S01]  /*77c0*/  IMAD.IADD R5, R7, 0x1, R5 ;  /* 0x0000000107057824 */ /* 0x000fe200078e0205 */
[----:B---3--:R-:W3:Y:S01]  /*77d0*/  LDC R26, c[0x0][0x658] ;  /* 0x00019600ff1a7b82 */ /* 0x008ee20000000800 */
[----:B------:R-:W-:-:S02]  /*77e0*/  I2FP.F32.U32 R7, R22 ;  /* 0x0000001600077245 */ /* 0x000fc40000201000 */
[----:B-1----:R-:W-:-:S03]  /*77f0*/  ISETP.NE.U32.AND P0, PT, R28, RZ, PT ;  /* 0x000000ff1c00720c */ /* 0x002fc60003f05070 */
[----:B------:R-:W-:Y:S01]  /*7800*/  FMUL R10, R7, UR6 ;  /* 0x00000006070a7c20 */ /* 0x000fe20008400000 */
[----:B------:R-:W-:Y:S01]  /*7810*/  ISETP.NE.AND.EX P0, PT, R29, RZ, PT, P0 ;  /* 0x000000ff1d00720c */ /* 0x000fe20003f05300 */
[----:B------:R-:W1:Y:S01]  /*7820*/  LDC R21, c[0x0][0x148] ;  /* 0x00005200ff157b82 */ /* 0x000e620000000800 */
[-CC-:B0-----:R-:W-:Y:S01]  /*7830*/  SHF.R.U64 R16, R6, R12.reuse, R5.reuse ;  /* 0x0000000c06107219 */ /* 0x181fe20000001205 */
[----:B------:R0:W4:Y:S01]  /*7840*/  F2I.U32.TRUNC.NTZ R18, R10 ;  /* 0x0000000a00127305 */ /* 0x000122000020f000 */
[----:B------:R-:W-:Y:S01]  /*7850*/  SHF.R.U32.HI R5, RZ, R12, R5 ;  /* 0x0000000cff057219 */ /* 0x000fe20000011605 */
[----:B------:R-:W-:-:S04]  /*7860*/  IMAD.MOV.U32 R7, RZ, RZ, -0x1 ;  /* 0xffffffffff077424 */ /* 0x000fc800078e00ff */
[----:B------:R-:W0:Y:S01]  /*7870*/  LDC R20, c[0x0][0x600] ;  /* 0x00018000ff147b82 */ /* 0x000e220000000800 */
[-CC-:B--2---:R-:W-:Y:S02]  /*7880*/  SHF.R.U64 R14, R16, R24.reuse, R5.reuse ;  /* 0x00000018100e7219 */ /* 0x184fe40000001205 */
[----:B------:R-:W-:-:S05]  /*7890*/  SHF.R.U32.HI R5, RZ, R24, R5 ;  /* 0x00000018ff057219 */ /* 0x000fca0000011605 */
[----:B------:R-:W2:Y:S01]  /*78a0*/  LDC R27, c[0x0][0x648] ;  /* 0x00019200ff1b7b82 */ /* 0x000ea20000000800 */
[-C--:B---3--:R-:W-:Y:S02]  /*78b0*/  SHF.L.U32 R6, R7, R26.reuse, RZ ;  /* 0x0000001a07067219 */ /* 0x088fe400000006ff */
[-CC-:B------:R-:W-:Y:S02]  /*78c0*/  SHF.R.U64 R19, R14, R26.reuse, R5.reuse ;  /* 0x0000001a0e137219 */ /* 0x180fe40000001205 */
[----:B------:R-:W-:Y:S02]  /*78d0*/  SHF.R.U32.HI R7, RZ, R26, R5 ;  /* 0x0000001aff077219 */ /* 0x000fe40000011605 */
[----:B------:R-:W-:Y:S01]  /*78e0*/  LOP3.LUT R25, RZ, R6, RZ, 0x33, !PT ;  /* 0x00000006ff197212 */ /* 0x000fe200078e33ff */
[----:B------:R-:W3:Y:S01]  /*78f0*/  LDC R30, c[0x0][0x638] ;  /* 0x00018e00ff1e7b82 */ /* 0x000ee20000000800 */
[----:B------:R-:W-:Y:S01]  /*7900*/  SHF.L.U32 R26, R11, R26, RZ ;  /* 0x0000001a0b1a7219 */ /* 0x000fe200000006ff */
[----:B------:R-:W-:-:S06]  /*7910*/  IMAD.MOV.U32 R6, RZ, RZ, R19 ;  /* 0x000000ffff067224 */ /* 0x000fcc00078e0013 */
[----:B------:R-:W0:Y:S01]  /*7920*/  LDC R31, c[0x0][0x610] ;  /* 0x00018400ff1f7b82 */ /* 0x000e220000000800 */
[----:B----4-:R-:W-:Y:S05]  /*7930*/  @!P0 BRA `(.L_x_164) ;  /* 0x0000000000288947 */ /* 0x010fea0003800000 */
[----:B------:R-:W4:Y:S02]  /*7940*/  LDC R6, c[0x0][0x64c] ;  /* 0x00019300ff067b82 */ /* 0x000f240000000800 */
[----:B----4-:R-:W-:-:S05]  /*7950*/  IADD3 R5, P0, R19, R6, RZ ;  /* 0x0000000613057210 */ /* 0x010fca0007f1e0ff */
[----:B------:R-:W-:-:S04]  /*7960*/  IMAD.X R15, RZ, RZ, R7, P0 ;  /* 0x000000ffff0f7224 */ /* 0x000fc800000e0607 */
[----:B------:R-:W-:-:S04]  /*7970*/  IMAD.WIDE.U32 R6, R15, R28, RZ ;  /* 0x0000001c0f067225 */ /* 0x000fc800078e00ff */
[----:B0-----:R-:W-:-:S04]  /*7980*/  IMAD.WIDE.U32 R10, P0, R5, R29, R6 ;  /* 0x0000001d050a7225 */ /* 0x001fc80007800006 */
[----:B------:R-:W-:-:S04]  /*7990*/  IMAD.WIDE.U32 R6, R5, R28, RZ ;  /* 0x0000001c05067225 */ /* 0x000fc800078e00ff */
[----:B------:R-:W-:Y:S01]  /*79a0*/  IMAD.X R13, RZ, RZ, RZ, P0 ;  /* 0x000000ffff0d7224 */ /* 0x000fe200000e06ff */
[----:B------:R-:W-:Y:S01]  /*79b0*/  IADD3 RZ, P0, R7, R10, RZ ;  /* 0x0000000a07ff7210 */ /* 0x000fe20007f1e0ff */
[----:B------:R-:W-:-:S04]  /*79c0*/  IMAD.MOV.U32 R12, RZ, RZ, R11 ;  /* 0x000000ffff0c7224 */ /* 0x000fc800078e000b */
[----:B------:R-:W-:-:S08]  /*79d0*/  IMAD.WIDE.U32.X R6, R15, R29, R12, P0 ;  /* 0x0000001d0f067225 */ /* 0x000fd000000e040c */
.L_x_164:
[----:B--2---:R-:W-:Y:S01]  /*79e0*/  SHF.R.U64 R5, R6, R27, R7 ;  /* 0x0000001b06057219 */ /* 0x004fe20000001207 */
[----:B0-----:R-:W-:Y:S01]  /*79f0*/  VIADD R7, R20, 0xffffffff ;  /* 0xffffffff14077836 */ /* 0x001fe20000000000 */
[----:B------:R-:W-:Y:S01]  /*7a00*/  LOP3.LUT R28, R14, R25, RZ, 0xc0, !PT ;  /* 0x000000190e1c7212 */ /* 0x000fe200078ec0ff */
[----:B------:R-:W-:Y:S02]  /*7a10*/  IMAD.MOV R18, RZ, RZ, -R18 ;  /* 0x000000ffff127224 */ /* 0x000fe400078e0a12 */
[----:B------:R-:W-:Y:S01]  /*7a20*/  IMAD.MOV R6, RZ, RZ, -R5 ;  /* 0x000000ffff067224 */ /* 0x000fe200078e0a05 */
[----:B------:R-:W-:Y:S01]  /*7a30*/  LOP3.LUT R16, R16, R7, RZ, 0xc0, !PT ;  /* 0x0000000710107212 */ /* 0x000fe200078ec0ff */
[----:B------:R-:W-:Y:S02]  /*7a40*/  IMAD R28, R26, R5, R28 ;  /* 0x000000051a1c7224 */ /* 0x000fe400078e021c */
[----:B-1----:R-:W-:Y:S02]  /*7a50*/  @P2 IMAD R23, R21, R18, R22 ;  /* 0x0000001215172224 */ /* 0x002fe400078e0216 */
[----:B---3--:R-:W-:-:S02]  /*7a60*/  IMAD R5, R6, R30, R19 ;  /* 0x0000001e06057224 */ /* 0x008fc400078e0213 */
[----:B------:R-:W-:Y:S02]  /*7a70*/  IMAD R28, R28, R31, R23 ;  /* 0x0000001f1c1c7224 */ /* 0x000fe400078e0217 */
[----:B------:R-:W-:Y:S02]  /*7a80*/  IMAD R5, R5, R20, R16 ;  /* 0x0000001405057224 */ /* 0x000fe400078e0210 */
[----:B------:R-:W-:-:S03]  /*7a90*/  IMAD.MOV.U32 R6, RZ, RZ, 0x1 ;  /* 0x00000001ff067424 */ /* 0x000fc600078e00ff */
[----:B------:R-:W-:Y:S02]  /*7aa0*/  SEL R7, R5, R28, !P2 ;  /* 0x0000001c05077207 */ /* 0x000fe40005000000 */
[----:B------:R-:W-:Y:S01]  /*7ab0*/  SEL R28, R28, R5, !P2 ;  /* 0x000000051c1c7207 */ /* 0x000fe20005000000 */
[----:B------:R-:W-:-:S07]  /*7ac0*/  IMAD.MOV.U32 R5, RZ, RZ, R17 ;  /* 0x000000ffff057224 */ /* 0x000fce00078e0011 */
.L_x_162:
[----:B------:R-:W-:Y:S01]  /*7ad0*/  LOP3.LUT P0, RZ, R6, 0xff, RZ, 0xc0, !PT ;  /* 0x000000ff06ff7812 */ /* 0x000fe2000780c0ff */
[----:B------:R-:W-:-:S12]  /*7ae0*/  IMAD.MOV.U32 R6, RZ, RZ, R28 ;  /* 0x000000ffff067224 */ /* 0x000fd800078e001c */
[----:B------:R-:W-:Y:S05]  /*7af0*/  @P0 BRA `(.L_x_165) ;  /* 0xffffff9400000947 */ /* 0x000fea000383ffff */
[----:B------:R-:W-:Y:S05]  /*7b00*/  EXIT ;  /* 0x000000000000794d */ /* 0x000fea0003800000 */
.L_x_3:
[----:B0-----:R-:W-:Y:S01]  /*7b10*/  ULDC.64 UR4, c[0x0][0x650] ;  /* 0x0001940000047ab9 */ /* 0x001fe20000000a00 */
        /* <DEDUP_REMOVED lines=25> */
.L_x_167:
[--C-:B------:R-:W-:Y:S01]  /*7cb0*/  SHF.R.U64 R16, R14, R18, R15.reuse ;  /* 0x000000120e107219 */ /* 0x100fe2000000120f */
[----:B------:R-:W0:Y:S01]  /*7cc0*/  LDC R22, c[0x0][0x618] ;  /* 0x00018600ff167b82 */ /* 0x000e220000000800 */
[----:B------:R-:W-:Y:S01]  /*7cd0*/  I2FP.F32.U32 R7, R8 ;  /* 0x0000000800077245 */ /* 0x000fe20000201000 */
[----:B------:R-:W-:Y:S01]  /*7ce0*/  ULDC UR4, c[0x0][0x150] ;  /* 0x0000540000047ab9 */ /* 0x000fe20000000800 */
[----:B------:R-:W-:Y:S02]  /*7cf0*/  SHF.R.U32.HI R6, RZ, R18, R15 ;  /* 0x00000012ff067219 */ /* 0x000fe4000001160f */
[----:B------:R-:W-:Y:S01]  /*7d00*/  IADD3 R9, P0, RZ, -R16, RZ ;  /* 0x80000010ff097210 */ /* 0x000fe20007f1e0ff */
[----:B------:R-:W-:Y:S01]  /*7d10*/  FMUL R13, R7, UR4 ;  /* 0x00000004070d7c20 */ /* 0x000fe20008400000 */
[----:B------:R-:W-:Y:S01]  /*7d20*/  ULDC UR4, c[0x0][0x154] ;  /* 0x0000550000047ab9 */ /* 0x000fe20000000800 */
[----:B------:R-:W1:Y:S02]  /*7d30*/  LDC.64 R24, c[0x0][0x640] ;  /* 0x00019000ff187b82 */ /* 0x000e640000000a00 */
[----:B------:R-:W-:-:S02]  /*7d40*/  IMAD.X R11, RZ, RZ, ~R6, P0 ;  /* 0x000000ffff0b7224 */ /* 0x000fc400000e0e06 */
[----:B------:R-:W2:Y:S01]  /*7d50*/  F2I.U32.TRUNC.NTZ R13, R13 ;  /* 0x0000000d000d7305 */ /* 0x000ea2000020f000 */
[----:B------:R-:W-:-:S03]  /*7d60*/  IMAD.WIDE.U32 R6, R9, R20, R2 ;  /* 0x0000001409067225 */ /* 0x000fc600078e0002 */
[----:B------:R-:W3:Y:S01]  /*7d70*/  LDC R15, c[0x0][0x144] ;  /* 0x00005100ff0f7b82 */ /* 0x000ee20000000800 */
[----:B------:R-:W-:-:S04]  /*7d80*/  IMAD R12, R11, R20, RZ ;  /* 0x000000140b0c7224 */ /* 0x000fc800078e02ff */
[----:B------:R-:W-:Y:S02]  /*7d90*/  IMAD R9, R9, R21, R12 ;  /* 0x0000001509097224 */ /* 0x000fe400078e020c */
[----:B------:R-:W-:Y:S01]  /*7da0*/  IMAD.MOV.U32 R12, RZ, RZ, -0x1 ;  /* 0xffffffffff0c7424 */ /* 0x000fe200078e00ff */
[----:B------:R-:W4:Y:S01]  /*7db0*/  LDC R18, c[0x0][0x608] ;  /* 0x00018200ff127b82 */ /* 0x000f220000000800 */
[----:B------:R-:W-:Y:S01]  /*7dc0*/  IMAD.IADD R7, R7, 0x1, R9 ;  /* 0x0000000107077824 */ /* 0x000fe200078e0209 */
[----:B------:R-:W-:-:S04]  /*7dd0*/  I2FP.F32.U32 R9, R10 ;  /* 0x0000000a00097245 */ /* 0x000fc80000201000 */
[-C--:B0-----:R-:W-:Y:S01]  /*7de0*/  SHF.R.U64 R14, R6, R22.reuse, R7 ;  /* 0x00000016060e7219 */ /* 0x081fe20000001207 */
[----:B--2---:R-:W-:Y:S01]  /*7df0*/  IMAD.MOV R6, RZ, RZ, -R13 ;  /* 0x000000ffff067224 */ /* 0x004fe200078e0a0d */
[----:B------:R-:W0:Y:S01]  /*7e00*/  LDC R11, c[0x0][0x658] ;  /* 0x00019600ff0b7b82 */ /* 0x000e220000000800 */
[----:B-1----:R-:W-:Y:S01]  /*7e10*/  ISETP.NE.U32.AND P0, PT, R24, RZ, PT ;  /* 0x000000ff1800720c */ /* 0x002fe20003f05070 */
[----:B------:R-:W-:Y:S01]  /*7e20*/  FMUL R9, R9, UR4 ;  /* 0x0000000409097c20 */ /* 0x000fe20008400000 */
[----:B------:R-:W-:Y:S02]  /*7e30*/  SHF.R.U32.HI R7, RZ, R22, R7 ;  /* 0x00000016ff077219 */ /* 0x000fe40000011607 */
[----:B------:R-:W-:-:S03]  /*7e40*/  ISETP.NE.AND.EX P0, PT, R25, RZ, PT, P0 ;  /* 0x000000ff1900720c */ /* 0x000fc60003f05300 */
[----:B------:R-:W1:Y:S01]  /*7e50*/  LDC R21, c[0x0][0x148] ;  /* 0x00005200ff157b82 */ /* 0x000e620000000800 */
[----:B---3--:R-:W-:Y:S02]  /*7e60*/  IMAD R22, R15, R6, R8 ;  /* 0x000000060f167224 */ /* 0x008fe400078e0208 */
[----:B------:R-:W-:-:S05]  /*7e70*/  IMAD.MOV.U32 R8, RZ, RZ, 0x1 ;  /* 0x00000001ff087424 */ /* 0x000fca00078e00ff */
[----:B------:R-:W2:Y:S01]  /*7e80*/  LDC R20, c[0x0][0x600] ;  /* 0x00018000ff147b82 */ /* 0x000ea20000000800 */
[-CC-:B----4-:R-:W-:Y:S02]  /*7e90*/  SHF.R.U64 R17, R14, R18.reuse, R7.reuse ;  /* 0x000000120e117219 */ /* 0x190fe40000001207 */
[----:B------:R-:W-:Y:S02]  /*7ea0*/  SHF.R.U32.HI R6, RZ, R18, R7 ;  /* 0x00000012ff067219 */ /* 0x000fe40000011607 */
[----:B------:R3:W4:Y:S03]  /*7eb0*/  F2I.U32.TRUNC.NTZ R18, R9 ;  /* 0x0000000900127305 */ /* 0x000726000020f000 */
[----:B------:R-:W1:Y:S01]  /*7ec0*/  LDC R23, c[0x0][0x648] ;  /* 0x00019200ff177b82 */ /* 0x000e620000000800 */
[-C--:B0-----:R-:W-:Y:S02]  /*7ed0*/  SHF.R.U64 R19, R17, R11.reuse, R6 ;  /* 0x0000000b11137219 */ /* 0x081fe40000001206 */
[----:B------:R-:W-:-:S02]  /*7ee0*/  SHF.L.U32 R12, R12, R11, RZ ;  /* 0x0000000b0c0c7219 */ /* 0x000fc400000006ff */
[-C--:B------:R-:W-:Y:S01]  /*7ef0*/  SHF.R.U32.HI R7, RZ, R11.reuse, R6 ;  /* 0x0000000bff077219 */ /* 0x080fe20000011606 */
[----:B------:R-:W-:Y:S01]  /*7f00*/  IMAD.MOV.U32 R6, RZ, RZ, R19 ;  /* 0x000000ffff067224 */ /* 0x000fe200078e0013 */
[----:B------:R-:W-:Y:S01]  /*7f10*/  SHF.L.U32 R27, R8, R11, RZ ;  /* 0x0000000b081b7219 */ /* 0x000fe200000006ff */
[----:B------:R-:W0:Y:S01]  /*7f20*/  LDC R26, c[0x0][0x638] ;  /* 0x00018e00ff1a7b82 */ /* 0x000e220000000800 */
[----:B------:R-:W-:-:S07]  /*7f30*/  LOP3.LUT R28, RZ, R12, RZ, 0x33, !PT ;  /* 0x0000000cff1c7212 */ /* 0x000fce00078e33ff */
[----:B------:R-:W0:Y:S01]  /*7f40*/  LDC R29, c[0x0][0x610] ;  /* 0x00018400ff1d7b82 */ /* 0x000e220000000800 */
[----:B---34-:R-:W-:Y:S05]  /*7f50*/  @!P0 BRA `(.L_x_168) ;  /* 0x0000000000288947 */ /* 0x018fea0003800000 */
        /* <DEDUP_REMOVED lines=10> */
.L_x_168:
[----:B-1----:R-:W-:Y:S01]  /*8000*/  SHF.R.U64 R7, R6, R23, R7 ;  /* 0x0000001706077219 */ /* 0x002fe20000001207 */
[----:B--2---:R-:W-:Y:S01]  /*8010*/  VIADD R9, R20, 0xffffffff ;  /* 0xffffffff14097836 */ /* 0x004fe20000000000 */
[----:B------:R-:W-:Y:S01]  /*8020*/  LOP3.LUT R6, R17, R28, RZ, 0xc0, !PT ;  /* 0x0000001c11067212 */ /* 0x000fe200078ec0ff */
[----:B------:R-:W-:Y:S02]  /*8030*/  IMAD.MOV R18, RZ, RZ, -R18 ;  /* 0x000000ffff127224 */ /* 0x000fe400078e0a12 */
[----:B------:R-:W-:Y:S02]  /*8040*/  IMAD.MOV R8, RZ, RZ, -R7 ;  /* 0x000000ffff087224 */ /* 0x000fe400078e0a07 */
[----:B------:R-:W-:Y:S01]  /*8050*/  IMAD R11, R27, R7, R6 ;  /* 0x000000071b0b7224 */ /* 0x000fe200078e0206 */
[----:B------:R-:W-:Y:S01]  /*8060*/  LOP3.LUT R7, R14, R9, RZ, 0xc0, !PT ;  /* 0x000000090e077212 */ /* 0x000fe200078ec0ff */
[----:B------:R-:W-:Y:S02]  /*8070*/  @P2 IMAD R22, R21, R18, R10 ;  /* 0x0000001215162224 */ /* 0x000fe400078e020a */
[----:B0-----:R-:W-:-:S02]  /*8080*/  IMAD R6, R8, R26, R19 ;  /* 0x0000001a08067224 */ /* 0x001fc400078e0213 */
[----:B------:R-:W-:Y:S02]  /*8090*/  IMAD R11, R11, R29, R22 ;  /* 0x0000001d0b0b7224 */ /* 0x000fe400078e0216 */
[----:B------:R-:W-:Y:S02]  /*80a0*/  IMAD R6, R6, R20, R7 ;  /* 0x0000001406067224 */ /* 0x000fe400078e0207 */
[----:B------:R-:W-:-:S03]  /*80b0*/  IMAD.MOV.U32 R8, RZ, RZ, 0x1 ;  /* 0x00000001ff087424 */ /* 0x000fc600078e00ff */
[----:B------:R-:W-:Y:S02]  /*80c0*/  SEL R14, R6, R11, !P2 ;  /* 0x0000000b060e7207 */ /* 0x000fe40005000000 */
[----:B------:R-:W-:Y:S01]  /*80d0*/  SEL R11, R11, R6, !P2 ;  /* 0x000000060b0b7207 */ /* 0x000fe20005000000 */
[----:B------:R-:W-:Y:S01]  /*80e0*/  IMAD.MOV.U32 R6, RZ, RZ, R16 ;  /* 0x000000ffff067224 */ /* 0x000fe200078e0010 */
[----:B------:R-:W-:-:S07]  /*80f0*/  PRMT R7, R8, 0x7610, R7 ;  /* 0x0000761008077816 */ /* 0x000fce0000000007 */
.L_x_166:
[----:B------:R-:W-:-:S08]  /*8100*/  NOP ;  /* 0x0000000000007918 */ /* 0x000fd00000000000 */
[----:B------:R-:W0:-:S00]  /*8110*/  USETMAXREG.DEALLOC.CTAPOOL 0x28 ;  /* 0x00000028000079c8 */ /* 0x000e0000080e0500 */
[----:B0-----:R-:W-:-:S13]  /*8120*/  ISETP.NE.AND P0, PT, R5, RZ, PT ;  /* 0x000000ff0500720c */ /* 0x001fda0003f05270 */
[----:B------:R-:W-:Y:S05]  /*8130*/  @P0 EXIT ;  /* 0x000000000000094d */ /* 0x000fea0003800000 */
[----:B------:R-:W-:Y:S01]  /*8140*/  LOP3.LUT P0, RZ, R7, 0xff, RZ, 0xc0, !PT ;  /* 0x000000ff07ff7812 */ /* 0x000fe2000780c0ff */
[----:B------:R-:W-:Y:S02]  /*8150*/  IMAD.MOV.U32 R5, RZ, RZ, 0x1 ;  /* 0x00000001ff057424 */ /* 0x000fe400078e00ff */
[----:B------:R-:W-:-:S10]  /*8160*/  IMAD.MOV.U32 R13, RZ, RZ, RZ ;  /* 0x000000ffff0d7224 */ /* 0x000fd400078e00ff */
[----:B------:R-:W-:Y:S05]  /*8170*/  @!P0 BRA `(.L_x_169) ;  /* 0x0000000c00288947 */ /* 0x000fea0003800000 */
[----:B------:R-:W0:Y:S01]  /*8180*/  LDC R5, c[0x0][0x28c] ;  /* 0x0000a300ff057b82 */ /* 0x000e220000000800 */
[----:B------:R-:W-:Y:S01]  /*8190*/  ULDC UR5, c[0x0][0x600] ;  /* 0x0001800000057ab9 */ /* 0x000fe20000000800 */
[----:B------:R-:W-:Y:S01]  /*81a0*/  ULDC UR4, c[0x0][0xc] ;  /* 0x0000030000047ab9 */ /* 0x000fe20000000800 */
[----:B------:R-:W-:Y:S01]  /*81b0*/  UIADD3 UR16, UR5, -0x1, URZ ;  /* 0xffffffff05107890 */ /* 0x000fe2000fffe03f */
[C---:B------:R-:W-:Y:S01]  /*81c0*/  LOP3.LUT P3, RZ, R0.reuse, 0x7f, RZ, 0xc0, !PT ;  /* 0x0000007f00ff7812 */ /* 0x040fe2000786c0ff */
[----:B------:R-:W-:Y:S01]  /*81d0*/  ULDC UR6, c[0x0][0x658] ;  /* 0x0001960000067ab9 */ /* 0x000fe20000000800 */
[----:B------:R-:W-:Y:S01]  /*81e0*/  ULDC UR5, c[0x0][0x10] ;  /* 0x0000040000057ab9 */ /* 0x000fe20000000800 */
[----:B------:R-:W-:Y:S01]  /*81f0*/  UMOV UR7, 0xffffffff ;  /* 0xffffffff00077882 */ /* 0x000fe20000000000 */
[----:B------:R-:W-:Y:S01]  /*8200*/  UMOV UR8, 0x1 ;  /* 0x0000000100087882 */ /* 0x000fe20000000000 */
[----:B------:R-:W-:Y:S01]  /*8210*/  UIMAD.WIDE.U32 UR4, UR4, UR5, URZ ;  /* 0x00000005040472a5 */ /* 0x000fe2000f8e003f */
[----:B------:R-:W-:Y:S01]  /*8220*/  LOP3.LUT P0, RZ, R0, 0x1f, RZ, 0xc0, !PT ;  /* 0x0000001f00ff7812 */ /* 0x000fe2000780c0ff */
[----:B------:R-:W-:Y:S01]  /*8230*/  USHF.L.U32 UR7, UR7, UR6, URZ ;  /* 0x0000000607077299 */ /* 0x000fe2000800063f */
[----:B------:R-:W-:Y:S01]  /*8240*/  BSSY B0, `(.L_x_169) ;  /* 0x00000bd000007945 */ /* 0x000fe20003800000 */
[----:B------:R-:W-:Y:S01]  /*8250*/  USHF.L.U32 UR18, UR8, UR6, URZ ;  /* 0x0000000608127299 */ /* 0x000fe2000800063f */
[----:B------:R-:W-:Y:S01]  /*8260*/  IMAD.MOV.U32 R15, RZ, RZ, 0x1 ;  /* 0x00000001ff0f7424 */ /* 0x000fe200078e00ff */
[----:B------:R-:W-:Y:S01]  /*8270*/  LOP3.LUT R16, R4, 0x2, RZ, 0xfc, !PT ;  /* 0x0000000204107812 */ /* 0x000fe200078efcff */
[----:B------:R-:W-:Y:S01]  /*8280*/  ULDC UR6, c[0x0][0x14] ;  /* 0x0000050000067ab9 */ /* 0x000fe20000000800 */
[----:B------:R-:W-:Y:S01]  /*8290*/  PLOP3.LUT P0, PT, P0, P3, PT, 0x8a, 0x0 ;  /* 0x000000000000781c */ /* 0x000fe20000707172 */
[----:B------:R-:W-:Y:S01]  /*82a0*/  UIMAD.WIDE.U32 UR20, UR4, UR6, URZ ;  /* 0x00000006041472a5 */ /* 0x000fe2000f8e003f */
[----:B------:R-:W-:Y:S01]  /*82b0*/  IMAD.MOV.U32 R13, RZ, RZ, RZ ;  /* 0x000000ffff0d7224 */ /* 0x000fe200078e00ff */
[----:B------:R-:W-:-:S02]  /*82c0*/  UIMAD UR13, UR5, UR6, URZ ;  /* 0x00000006050d72a4 */ /* 0x000fc4000f8e023f */
[----:B------:R-:W-:Y:S01]  /*82d0*/  ULOP3.LUT UR17, URZ, UR7, URZ, 0x33, !UPT ;  /* 0x000000073f117292 */ /* 0x000fe2000f8e333f */
[----:B0-----:R-:W-:Y:S01]  /*82e0*/  VIADD R5, R5, 0x3f ;  /* 0x0000003f05057836 */ /* 0x001fe20000000000 */
[----:B------:R-:W-:Y:S01]  /*82f0*/  UIADD3 UR13, UR21, UR13, URZ ;  /* 0x0000000d150d7290 */ /* 0x000fe2000fffe03f */
[----:B------:R-:W-:-:S03]  /*8300*/  ULDC.64 UR22, c[0x0][0x198] ;  /* 0x0000660000167ab9 */ /* 0x000fc60000000a00 */
[----:B------:R-:W-:-:S04]  /*8310*/  SHF.R.S32.HI R8, RZ, 0x1f, R5 ;  /* 0x0000001fff087819 */ /* 0x000fc80000011405 */
[----:B------:R-:W-:Y:S01]  /*8320*/  LEA.HI R8, R8, R5, RZ, 0x6 ;  /* 0x0000000508087211 */ /* 0x000fe200078f30ff */
[----:B------:R-:W-:-:S03]  /*8330*/  IMAD.MOV.U32 R5, RZ, RZ, 0x1 ;  /* 0x00000001ff057424 */ /* 0x000fc600078e00ff */
[----:B------:R-:W-:-:S05]  /*8340*/  SHF.R.S32.HI R12, RZ, 0x6, R8 ;  /* 0x00000006ff0c7819 */ /* 0x000fca0000011408 */
[----:B------:R-:W-:-:S07]  /*8350*/  VIADD R0, R12, 0x1 ;  /* 0x000000010c007836 */ /* 0x000fce0000000000 */
.L_x_181:
[----:B------:R-:W-:-:S03]  /*8360*/  UMOV UR4, 0xffffffff ;  /* 0xffffffff00047882 */ /* 0x000fc60000000000 */
[----:B------:R-:W-:Y:S05]  /*8370*/  BRA.DIV UR4, `(.L_x_170) ;  /* 0x0000000e04747947 */ /* 0x000fea000b800000 */
[----:B------:R-:W-:-:S13]  /*8380*/  ELECT P1, URZ, PT ;  /* 0x00000000003f782f */ /* 0x000fda0003820000 */
.L_x_191:
[----:B------:R-:W0:Y:S01]  /*8390*/  LDC R7, c[0x0][0x28c] ;  /* 0x0000a300ff077b82 */ /* 0x000e220000000800 */
[----:B------:R-:W-:Y:S01]  /*83a0*/  BSSY B1, `(.L_x_171) ;  /* 0x0000035000017945 */ /* 0x000fe20003800000 */
[----:B0-----:R-:W-:-:S13]  /*83b0*/  ISETP.LT.OR P1, PT, R7, 0x1, !P1 ;  /* 0x000000010700780c */ /* 0x001fda0004f21670 */
[----:B------:R-:W-:Y:S05]  /*83c0*/  @P1 BRA `(.L_x_172) ;  /* 0x0000000000c81947 */ /* 0x000fea0003800000 */
[----:B------:R-:W-:Y:S02]  /*83d0*/  IMAD.SHL.U32 R14, R14, 0x80, RZ ;  /* 0x000000800e0e7824 */ /* 0x000fe400078e00ff */
[----:B------:R-:W-:Y:S02]  /*83e0*/  IMAD.SHL.U32 R17, R11, 0x80, RZ ;  /* 0x000000800b117824 */ /* 0x000fe400078e00ff */
[----:B------:R-:W-:Y:S02]  /*83f0*/  IMAD.MOV.U32 R20, RZ, RZ, RZ ;  /* 0x000000ffff147224 */ /* 0x000fe400078e00ff */
[----:B------:R-:W-:Y:S02]  /*8400*/  IMAD.MOV.U32 R7, RZ, RZ, R0 ;  /* 0x000000ffff077224 */ /* 0x000fe400078e0000 */
[----:B------:R-:W-:Y:S02]  /*8410*/  IMAD.MOV.U32 R8, RZ, RZ, R5 ;  /* 0x000000ffff087224 */ /* 0x000fe400078e0005 */
[----:B------:R-:W-:-:S07]  /*8420*/  IMAD.MOV.U32 R9, RZ, RZ, R13 ;  /* 0x000000ffff097224 */ /* 0x000fce00078e000d */
.L_x_176:
[----:B------:R-:W0:Y:S01]  /*8430*/  S2R R11, SR_CgaCtaId ;  /* 0x00000000000b7919 */ /* 0x000e220000008800 */
[----:B------:R-:W-:-:S04]  /*8440*/  MOV R10, 0x400 ;  /* 0x00000400000a7802 */ /* 0x000fc80000000f00 */
[----:B0-----:R-:W-:Y:S02]  /*8450*/  LEA R18, R11, R10, 0x18 ;  /* 0x0000000a0b127211 */ /* 0x001fe400078ec0ff */
[----:B------:R-:W-:Y:S01]  /*8460*/  SHF.L.U32 R10, R8, 0x1f, RZ ;  /* 0x0000001f080a7819 */ /* 0x000fe200000006ff */
[----:B------:R-:W0:Y:S02]  /*8470*/  @!P3 LDC R11, c[0x0][0x500] ;  /* 0x00014000ff0bbb82 */ /* 0x000e240000000800 */
[----:B------:R-:W-:-:S04]  /*8480*/  IMAD R19, R9, 0x8, R18 ;  /* 0x0000000809137824 */ /* 0x000fc800078e0212 */
[----:B------:R-:W1:Y:S02]  /*8490*/  SYNCS.PHASECHK.TRANS64.TRYWAIT P1, [R19+URZ+0x18], R10 ;  /* 0x0000180a130075a7 */ /* 0x000e64000802017f */
[----:B-1----:R-:W-:Y:S05]  /*84a0*/  @!P1 BRA `(.L_x_173) ;  /* 0x0000000c00489947 */ /* 0x002fea0003800000 */
.L_x_192:
[----:B-1----:R-:W-:Y:S01]  /*84b0*/  PRMT R10, R16, 0x9910, RZ ;  /* 0x00009910100a7816 */ /* 0x002fe200000000ff */
[----:B0-----:R0:W-:Y:S03]  /*84c0*/  @!P3 SYNCS.ARRIVE.TRANS64 RZ, [R19+URZ], R11 ;  /* 0x0000000b13ffb9a7 */ /* 0x0011e6000800003f */
[----:B------:R-:W-:-:S13]  /*84d0*/  ISETP.NE.AND P1, PT, R10, 0x2, PT ;  /* 0x000000020a00780c */ /* 0x000fda0003f25270 */
[----:B0-----:R-:W-:Y:S05]  /*84e0*/  @P1 BRA `(.L_x_174) ;  /* 0x0000000000041947 */ /* 0x001fea0003800000 */
[----:B------:R-:W-:Y:S01]  /*84f0*/  BPT.TRAP 0x1 ;  /* 0x000000040000795c */ /* 0x000fe20000300000 */
.L_x_174:
[----:B------:R-:W-:Y:S05]  /*8500*/  @P0 BRA `(.L_x_175) ;  /* 0x0000000000040947 */ /* 0x000fea0003800000 */
[----:B------:R-:W-:Y:S01]  /*8510*/  BPT.TRAP 0x1 ;  /* 0x000000040000795c */ /* 0x000fe20000300000 */
.L_x_175:
[----:B------:R-:W-:Y:S01]  /*8520*/  IMAD R18, R9, 0x2000, R18 ;  /* 0x0000200009127824 */ /* 0x000fe200078e0212 */
[----:B------:R-:W-:Y:S01]  /*8530*/  R2UR UR9, R19 ;  /* 0x00000000130972ca */ /* 0x000fe200000e0000 */
[----:B------:R-:W-:Y:S01]  /*8540*/  VIADD R7, R7, 0xffffffff ;  /* 0xffffffff07077836 */ /* 0x000fe20000000000 */
[----:B------:R-:W-:Y:S01]  /*8550*/  UIADD3 UR4, UP0, UR22, 0xf0, URZ ;  /* 0x000000f016047890 */ /* 0x000fe2000ff1e03f */
[----:B------:R-:W-:Y:S01]  /*8560*/  R2UR UR11, R17 ;  /* 0x00000000110b72ca */ /* 0x000fe200000e0000 */
[----:B------:R-:W-:Y:S01]  /*8570*/  UIADD3 UR24, UP1, UR22, 0x1f0, URZ ;  /* 0x000001f016187890 */ /* 0x000fe2000ff3e03f */
[----:B------:R-:W-:Y:S01]  /*8580*/  R2UR UR8, R18 ;  /* 0x00000000120872ca */ /* 0x000fe200000e0000 */
[----:B------:R-:W-:Y:S01]  /*8590*/  UIADD3.X UR5, URZ, UR23, URZ, UP0, !UPT ;  /* 0x000000173f057290 */ /* 0x000fe200087fe43f */
[----:B------:R-:W-:Y:S01]  /*85a0*/  R2UR UR10, R20 ;  /* 0x00000000140a72ca */ /* 0x000fe200000e0000 */
[----:B------:R-:W-:Y:S01]  /*85b0*/  VIADD R9, R9, 0x1 ;  /* 0x0000000109097836 */ /* 0x000fe20000000000 */
[----:B------:R-:W-:Y:S01]  /*85c0*/  R2UR UR12, R6 ;  /* 0x00000000060c72ca */ /* 0x000fe200000e0000 */
[----:B------:R-:W-:Y:S01]  /*85d0*/  UIADD3.X UR25, URZ, UR23, URZ, UP1, !UPT ;  /* 0x000000173f197290 */ /* 0x000fe20008ffe43f */
[----:B------:R-:W-:Y:S01]  /*85e0*/  R2UR UR19, R14 ;  /* 0x000000000e1372ca */ /* 0x000fe200000e0000 */
[----:B------:R-:W-:Y:S01]  /*85f0*/  UMOV UR6, 0x0 ;  /* 0x0000000000067882 */ /* 0x000fe20000000000 */
[----:B------:R-:W-:Y:S01]  /*8600*/  ISETP.GT.AND P4, PT, R7, 0x1, PT ;  /* 0x000000010700780c */ /* 0x000fe20003f84270 */
[----:B------:R-:W-:Y:S01]  /*8610*/  UMOV UR7, 0x10000000 ;  /* 0x1000000000077882 */ /* 0x000fe20000000000 */
[----:B------:R-:W-:Y:S01]  /*8620*/  ISETP.NE.AND P1, PT, R9, 0x3, PT ;  /* 0x000000030900780c */ /* 0x000fe20003f25270 */
[----:B------:R-:W-:-:S02]  /*8630*/  VIADD R20, R20, 0x40 ;  /* 0x0000004014147836 */ /* 0x000fc40000000000 */
[----:B------:R-:W-:Y:S01]  /*8640*/  UIADD3 UR14, UR8, 0x100, URZ ;  /* 0x00000100080e7890 */ /* 0x000fe2000fffe03f */
[----:B------:R-:W-:Y:S01]  /*8650*/  SEL R11, RZ, 0x1, P1 ;  /* 0x00000001ff0b7807 */ /* 0x000fe20000800000 */
[----:B------:R-:W-:Y:S01]  /*8660*/  UIADD3 UR15, UR8, 0x6100, URZ ;  /* 0x00006100080f7890 */ /* 0x000fe2000fffe03f */
[----:B------:R-:W-:Y:S02]  /*8670*/  SEL R9, R9, RZ, P1 ;  /* 0x000000ff09097207 */ /* 0x000fe40000800000 */
[----:B------:R-:W-:Y:S02]  /*8680*/  LOP3.LUT R8, R8, R11, RZ, 0x3c, !PT ;  /* 0x0000000b08087212 */ /* 0x000fe400078e3cff */
[----:B------:R-:W-:Y:S02]  /*8690*/  UMOV UR8, UR14 ;  /* 0x0000000e00087c82 */ /* 0x000fe40008000000 */
[----:B------:R0:W-:Y:S02]  /*86a0*/  UTMALDG.3D [UR8], [UR4], desc[UR6] ;  /* 0x00000608040075b4 */ /* 0x0001e40008011000 */
[----:B0-----:R-:W-:Y:S01]  /*86b0*/  UMOV UR8, UR15 ;  /* 0x0000000f00087c82 */ /* 0x001fe20008000000 */
[----:B------:R-:W-:-:S02]  /*86c0*/  UMOV UR11, UR19 ;  /* 0x00000013000b7c82 */ /* 0x000fc40008000000 */
[----:B------:R0:W-:Y:S02]  /*86d0*/  UTMALDG.3D [UR8], [UR24], desc[UR6] ;  /* 0x00000608180075b4 */ /* 0x0001e40008011000 */
[----:B0-----:R-:W-:Y:S05]  /*86e0*/  @P4 BRA `(.L_x_176) ;  /* 0xfffffffc00504947 */ /* 0x001fea000383ffff */
.L_x_172:
[----:B------:R-:W-:Y:S05]  /*86f0*/  BSYNC B1 ;  /* 0x0000000000017941 */ /* 0x000fea0003800000 */
.L_x_171:
[----:B------:R-:W-:Y:S01]  /*8700*/  LOP3.LUT P4, RZ, R15, 0xff, RZ, 0xc0, !PT ;  /* 0x000000ff0fff7812 */ /* 0x000fe2000788c0ff */
[----:B------:R-:W-:Y:S01]  /*8710*/  IMAD.IADD R13, R12, 0x1, R13 ;  /* 0x000000010c0d7824 */ /* 0x000fe200078e020d */
[----:B------:R-:W-:Y:S01]  /*8720*/  IADD3 R2, P5, R2, UR20, RZ ;  /* 0x0000001402027c10 */ /* 0x000fe2000ffbe0ff */
[----:B------:R-:W-:Y:S01]  /*8730*/  ULDC.64 UR4, c[0x0][0x650] ;  /* 0x0001940000047ab9 */ /* 0x000fe20000000a00 */
[----:B------:R-:W-:Y:S01]  /*8740*/  BSSY B1, `(.L_x_177) ;  /* 0x000006a000017945 */ /* 0x000fe20003800000 */
[----:B------:R-:W-:Y:S01]  /*8750*/  IMAD.MOV.U32 R11, RZ, RZ, -0x1 ;  /* 0xffffffffff0b7424 */ /* 0x000fe200078e00ff */
[----:B------:R-:W-:Y:S01]  /*8760*/  ISETP.GT.U32.AND P1, PT, R13, 0x2, PT ;  /* 0x000000020d00780c */ /* 0x000fe20003f24070 */
[----:B------:R-:W-:Y:S01]  /*8770*/  IMAD.MOV.U32 R14, RZ, RZ, -0x1 ;  /* 0xffffffffff0e7424 */ /* 0x000fe200078e00ff */
[----:B------:R-:W-:Y:S02]  /*8780*/  IADD3.X R3, R3, UR13, RZ, P5, !PT ;  /* 0x0000000d03037c10 */ /* 0x000fe4000affe4ff */
[----:B------:R-:W-:-:S02]  /*8790*/  ISETP.LT.U32.AND P1, PT, R12, 0x3, P1 ;  /* 0x000000030c00780c */ /* 0x000fc40000f21070 */
[----:B------:R-:W-:Y:S01]  /*87a0*/  PRMT R15, RZ, 0x7610, R15 ;  /* 0x00007610ff0f7816 */ /* 0x000fe2000000000f */
[----:B------:R-:W0:Y:S01]  /*87b0*/  @P4 S2R R7, SR_CgaCtaId ;  /* 0x0000000000074919 */ /* 0x000e220000008800 */
[----:B------:R-:W-:-:S04]  /*87c0*/  @P4 MOV R6, 0x400 ;  /* 0x0000040000064802 */ /* 0x000fc80000000f00 */
[----:B0-----:R-:W-:Y:S01]  /*87d0*/  @P4 LEA R8, R7, R6, 0x18 ;  /* 0x0000000607084211 */ /* 0x001fe200078ec0ff */
[----:B------:R-:W-:Y:S01]  /*87e0*/  IMAD.WIDE.U32 R6, R13, -0x55555555, RZ ;  /* 0xaaaaaaab0d067825 */ /* 0x000fe200078e00ff */
[----:B------:R-:W-:Y:S02]  /*87f0*/  SEL R6, RZ, 0x1, !P1 ;  /* 0x00000001ff067807 */ /* 0x000fe40004800000 */
[----:B------:R-:W-:Y:S01]  /*8800*/  ISETP.GE.U32.AND P1, PT, R2, UR4, PT ;  /* 0x0000000402007c0c */ /* 0x000fe2000bf26070 */
[----:B------:R0:W-:Y:S01]  /*8810*/  @P4 SYNCS.ARRIVE.TRANS64.A1T0 RZ, [R8+URZ+0x48], RZ ;  /* 0x000048ff08ff49a7 */ /* 0x0001e2000810003f */
[----:B------:R-:W-:Y:S02]  /*8820*/  ISETP.GE.U32.AND P4, PT, R12, 0x3, PT ;  /* 0x000000030c00780c */ /* 0x000fe40003f86070 */
[----:B------:R-:W-:Y:S02]  /*8830*/  ISETP.GE.U32.AND.EX P1, PT, R3, UR5, PT, P1 ;  /* 0x0000000503007c0c */ /* 0x000fe4000bf26110 */
[----:B------:R-:W-:Y:S01]  /*8840*/  LOP3.LUT R5, R5, R6, RZ, 0x3c, !PT ;  /* 0x0000000605057212 */ /* 0x000fe200078e3cff */
[----:B------:R-:W-:Y:S01]  /*8850*/  IMAD.MOV.U32 R6, RZ, RZ, -0x1 ;  /* 0xffffffffff067424 */ /* 0x000fe200078e00ff */
[----:B0-----:R-:W-:-:S02]  /*8860*/  SHF.R.U32.HI R8, RZ, 0x1, R7 ;  /* 0x00000001ff087819 */ /* 0x001fc40000011607 */
[----:B------:R-:W-:-:S03]  /*8870*/  PRMT R7, RZ, 0x7610, R7 ;  /* 0x00007610ff077816 */ /* 0x000fc60000000007 */
[----:B------:R-:W-:Y:S02]  /*8880*/  IMAD R13, R8, -0x3, R13 ;  /* 0xfffffffd080d7824 */ /* 0x000fe400078e020d */
[----:B------:R-:W-:Y:S02]  /*8890*/  @P4 LOP3.LUT R5, R5, 0x1, R8, 0x78, !PT ;  /* 0x0000000105054812 */ /* 0x000fe400078e7808 */
[----:B------:R-:W-:Y:S05]  /*88a0*/  @P1 BRA `(.L_x_178) ;  /* 0x00000004004c1947 */ /* 0x000fea0003800000 */
[----:B------:R-:W-:Y:S01]  /*88b0*/  ULDC.64 UR4, c[0x0][0x628] ;  /* 0x00018a0000047ab9 */ /* 0x000fe20000000a00 */
[----:B------:R-:W0:Y:S01]  /*88c0*/  S2R R17, SR_CTAID.X ;  /* 0x0000000000117919 */ /* 0x000e220000002500 */
[----:B------:R-:W-:Y:S01]  /*88d0*/  ISETP.NE.U32.AND P1, PT, RZ, UR4, PT ;  /* 0x00000004ff007c0c */ /* 0x000fe2000bf25070 */
[----:B------:R-:W-:Y:S01]  /*88e0*/  ULDC UR7, c[0x0][0x630] ;  /* 0x00018c0000077ab9 */ /* 0x000fe20000000800 */
[----:B------:R-:W-:Y:S01]  /*88f0*/  IMAD.MOV.U32 R6, RZ, RZ, R2 ;  /* 0x000000ffff067224 */ /* 0x000fe200078e0002 */
[----:B------:R-:W1:Y:S01]  /*8900*/  S2R R14, SR_CTAID.Y ;  /* 0x00000000000e7919 */ /* 0x000e620000002600 */
[----:B------:R-:W-:Y:S01]  /*8910*/  ISETP.NE.AND.EX P1, PT, RZ, UR5, PT, P1 ;  /* 0x00000005ff007c0c */ /* 0x000fe2000bf25310 */
[----:B------:R-:W-:-:S12]  /*8920*/  IMAD.MOV.U32 R7, RZ, RZ, R3 ;  /* 0x000000ffff077224 */ /* 0x000fd800078e0003 */
[----:B------:R-:W-:Y:S05]  /*8930*/  @!P1 BRA `(.L_x_179) ;  /* 0x0000000000289947 */ /* 0x000fea0003800000 */
[----:B------:R-:W-:Y:S02]  /*8940*/  ULDC UR6, c[0x0][0x634] ;  /* 0x00018d0000067ab9 */ /* 0x000fe40000000800 */
[----:B------:R-:W-:-:S05]  /*8950*/  IADD3 R11, P1, R2, UR6, RZ ;  /* 0x00000006020b7c10 */ /* 0x000fca000ff3e0ff */
[----:B------:R-:W-:-:S04]  /*8960*/  IMAD.X R19, RZ, RZ, R3, P1 ;  /* 0x000000ffff137224 */ /* 0x000fc800008e0603 */
[----:B------:R-:W-:-:S04]  /*8970*/  IMAD.WIDE.U32 R8, R19, UR4, RZ ;  /* 0x0000000413087c25 */ /* 0x000fc8000f8e00ff */
[----:B------:R-:W-:-:S04]  /*8980*/  IMAD.WIDE.U32 R8, P1, R11, UR5, R8 ;  /* 0x000000050b087c25 */ /* 0x000fc8000f820008 */
[----:B------:R-:W-:-:S04]  /*8990*/  IMAD.WIDE.U32 R10, R11, UR4, RZ ;  /* 0x000000040b0a7c25 */ /* 0x000fc8000f8e00ff */
[----:B------:R-:W-:Y:S01]  /*89a0*/  IMAD.X R7, RZ, RZ, RZ, P1 ;  /* 0x000000ffff077224 */ /* 0x000fe200008e06ff */
[----:B------:R-:W-:Y:S01]  /*89b0*/  IADD3 RZ, P1, R11, R8, RZ ;  /* 0x000000080bff7210 */ /* 0x000fe20007f3e0ff */
[----:B------:R-:W-:-:S04]  /*89c0*/  IMAD.MOV.U32 R6, RZ, RZ, R9 ;  /* 0x000000ffff067224 */ /* 0x000fc800078e0009 */
[----:B------:R-:W-:-:S08]  /*89d0*/  IMAD.WIDE.U32.X R6, R19, UR5, R6, P1 ;  /* 0x0000000513067c25 */ /* 0x000fd000088e0406 */
.L_x_179:
[--C-:B------:R-:W-:Y:S01]  /*89e0*/  SHF.R.U64 R10, R6, UR7, R7.reuse ;  /* 0x00000007060a7c19 */ /* 0x100fe20008001207 */
[----:B------:R-:W-:Y:S01]  /*89f0*/  ULDC.64 UR4, c[0x0][0x620] ;  /* 0x0001880000047ab9 */ /* 0x000fe20000000a00 */
[----:B------:R-:W-:Y:S01]  /*8a00*/  SHF.R.U32.HI R6, RZ, UR7, R7 ;  /* 0x00000007ff067c19 */ /* 0x000fe20008011607 */
[----:B------:R-:W2:Y:S01]  /*8a10*/  LDC R22, c[0x0][0x144] ;  /* 0x00005100ff167b82 */ /* 0x000ea20000000800 */
[----:B------:R-:W-:Y:S01]  /*8a20*/  IADD3 R9, P1, RZ, -R10, RZ ;  /* 0x8000000aff097210 */ /* 0x000fe20007f3e0ff */
[----:B------:R-:W-:Y:S01]  /*8a30*/  ULDC.64 UR8, c[0x0][0x640] ;  /* 0x0001900000087ab9 */ /* 0x000fe20000000a00 */
[----:B0-----:R-:W-:Y:S01]  /*8a40*/  I2FP.F32.U32 R11, R17 ;  /* 0x00000011000b7245 */ /* 0x001fe20000201000 */
[----:B------:R-:W-:Y:S02]  /*8a50*/  ULDC UR6, c[0x0][0x608] ;  /* 0x0001820000067ab9 */ /* 0x000fe40000000800 */
[----:B------:R-:W-:Y:S01]  /*8a60*/  IMAD.X R6, RZ, RZ, ~R6, P1 ;  /* 0x000000ffff067224 */ /* 0x000fe200008e0e06 */
[----:B------:R-:W-:Y:S01]  /*8a70*/  ISETP.NE.U32.AND P1, PT, RZ, UR8, PT ;  /* 0x00000008ff007c0c */ /* 0x000fe2000bf25070 */
[----:B------:R-:W0:Y:S02]  /*8a80*/  LDC R19, c[0x0][0x148] ;  /* 0x00005200ff137b82 */ /* 0x000e240000000800 */
[----:B------:R-:W-:Y:S01]  /*8a90*/  IMAD R8, R6, UR4, RZ ;  /* 0x0000000406087c24 */ /* 0x000fe2000f8e02ff */
[----:B------:R-:W-:Y:S01]  /*8aa0*/  ISETP.NE.AND.EX P1, PT, RZ, UR9, PT, P1 ;  /* 0x00000009ff007c0c */ /* 0x000fe2000bf25310 */
[----:B------:R-:W-:Y:S01]  /*8ab0*/  IMAD.WIDE.U32 R6, R9, UR4, R2 ;  /* 0x0000000409067c25 */ /* 0x000fe2000f8e0002 */
[----:B------:R-:W-:-:S03]  /*8ac0*/  ULDC UR4, c[0x0][0x150] ;  /* 0x0000540000047ab9 */ /* 0x000fc60000000800 */
[----:B------:R-:W-:Y:S02]  /*8ad0*/  IMAD R9, R9, UR5, R8 ;  /* 0x0000000509097c24 */ /* 0x000fe4000f8e0208 */
[----:B------:R-:W-:Y:S01]  /*8ae0*/  FMUL R8, R11, UR4 ;  /* 0x000000040b087c20 */ /* 0x000fe20008400000 */
[----:B------:R-:W-:Y:S01]  /*8af0*/  ULDC UR4, c[0x0][0x618] ;  /* 0x0001860000047ab9 */ /* 0x000fe20000000800 */
[----:B------:R-:W-:Y:S01]  /*8b00*/  ULDC UR5, c[0x0][0x154] ;  /* 0x0000550000057ab9 */ /* 0x000fe20000000800 */
[----:B------:R-:W-:-:S03]  /*8b10*/  IMAD.IADD R7, R7, 0x1, R9 ;  /* 0x0000000107077824 */ /* 0x000fc600078e0209 */
[----:B------:R-:W3:Y:S02]  /*8b20*/  F2I.U32.TRUNC.NTZ R8, R8 ;  /* 0x0000000800087305 */ /* 0x000ee4000020f000 */
[----:B------:R-:W-:Y:S02]  /*8b30*/  SHF.R.U64 R11, R6, UR4, R7 ;  /* 0x00000004060b7c19 */ /* 0x000fe40008001207 */
[----:B-1----:R-:W-:-:S05]  /*8b40*/  I2FP.F32.U32 R6, R14 ;  /* 0x0000000e00067245 */ /* 0x002fca0000201000 */
[----:B------:R-:W-:Y:S01]  /*8b50*/  FMUL R21, R6, UR5 ;  /* 0x0000000506157c20 */ /* 0x000fe20008400000 */
[----:B------:R-:W-:Y:S01]  /*8b60*/  SHF.R.U32.HI R6, RZ, UR4, R7 ;  /* 0x00000004ff067c19 */ /* 0x000fe20008011607 */
[----:B------:R-:W-:-:S03]  /*8b70*/  ULDC UR4, c[0x0][0x658] ;  /* 0x0001960000047ab9 */ /* 0x000fc60000000800 */
[--C-:B------:R-:W-:Y:S01]  /*8b80*/  SHF.R.U64 R20, R11, UR6, R6.reuse ;  /* 0x000000060b147c19 */ /* 0x100fe20008001206 */
[----:B------:R-:W1:Y:S01]  /*8b90*/  F2I.U32.TRUNC.NTZ R21, R21 ;  /* 0x0000001500157305 */ /* 0x000e62000020f000 */
[----:B------:R-:W-:Y:S01]  /*8ba0*/  SHF.R.U32.HI R7, RZ, UR6, R6 ;  /* 0x00000006ff077c19 */ /* 0x000fe20008011606 */
[----:B---3--:R-:W-:-:S03]  /*8bb0*/  IMAD.MOV R8, RZ, RZ, -R8 ;  /* 0x000000ffff087224 */ /* 0x008fc600078e0a08 */
[----:B------:R-:W-:Y:S01]  /*8bc0*/  SHF.R.U64 R18, R20, UR4, R7 ;  /* 0x0000000414127c19 */ /* 0x000fe20008001207 */
[----:B--2---:R-:W-:Y:S01]  /*8bd0*/  IMAD R17, R22, R8, R17 ;  /* 0x0000000816117224 */ /* 0x004fe200078e0211 */
[----:B------:R-:W-:-:S03]  /*8be0*/  SHF.R.U32.HI R23, RZ, UR4, R7 ;  /* 0x00000004ff177c19 */ /* 0x000fc60008011607 */
[----:B------:R-:W-:Y:S02]  /*8bf0*/  IMAD.MOV.U32 R6, RZ, RZ, R18 ;  /* 0x000000ffff067224 */ /* 0x000fe400078e0012 */
[----:B------:R-:W-:Y:S01]  /*8c00*/  IMAD.MOV.U32 R7, RZ, RZ, R23 ;  /* 0x000000ffff077224 */ /* 0x000fe200078e0017 */
[----:B-1----:R-:W-:Y:S06]  /*8c10*/  @!P1 BRA `(.L_x_180) ;  /* 0x0000000000289947 */ /* 0x002fec0003800000 */
[----:B------:R-:W-:Y:S02]  /*8c20*/  ULDC UR4, c[0x0][0x64c] ;  /* 0x0001930000047ab9 */ /* 0x000fe40000000800 */
[----:B------:R-:W-:-:S05]  /*8c30*/  IADD3 R7, P1, R18, UR4, RZ ;  /* 0x0000000412077c10 */ /* 0x000fca000ff3e0ff */
[----:B------:R-:W-:-:S04]  /*8c40*/  IMAD.X R23, RZ, RZ, R23, P1 ;  /* 0x000000ffff177224 */ /* 0x000fc800008e0617 */
[----:B------:R-:W-:-:S04]  /*8c50*/  IMAD.WIDE.U32 R8, R23, UR8, RZ ;  /* 0x0000000817087c25 */ /* 0x000fc8000f8e00ff */
[----:B------:R-:W-:-:S04]  /*8c60*/  IMAD.WIDE.U32 R8, P1, R7, UR9, R8 ;  /* 0x0000000907087c25 */ /* 0x000fc8000f820008 */
[----:B------:R-:W-:-:S04]  /*8c70*/  IMAD.WIDE.U32 R6, R7, UR8, RZ ;  /* 0x0000000807067c25 */ /* 0x000fc8000f8e00ff */
[----:B------:R-:W-:Y:S01]  /*8c80*/  IMAD.MOV.U32 R6, RZ, RZ, R9 ;  /* 0x000000ffff067224 */ /* 0x000fe200078e0009 */
[----:B------:R-:W-:Y:S01]  /*8c90*/  IADD3 RZ, P4, R7, R8, RZ ;  /* 0x0000000807ff7210 */ /* 0x000fe20007f9e0ff */
[----:B------:R-:W-:-:S04]  /*8ca0*/  IMAD.X R7, RZ, RZ, RZ, P1 ;  /* 0x000000ffff077224 */ /* 0x000fc800008e06ff */
[----:B------:R-:W-:-:S08]  /*8cb0*/  IMAD.WIDE.U32.X R6, R23, UR9, R6, P4 ;  /* 0x0000000917067c25 */ /* 0x000fd0000a0e0406 */
.L_x_180:
[----:B------:R-:W-:Y:S01]  /*8cc0*/  ULDC UR4, c[0x0][0x648] ;  /* 0x0001920000047ab9 */ /* 0x000fe20000000800 */
[----:B------:R-:W-:Y:S01]  /*8cd0*/  LOP3.LUT R20, R20, UR17, RZ, 0xc0, !PT ;  /* 0x0000001114147c12 */ /* 0x000fe2000f8ec0ff */
[----:B------:R-:W-:Y:S01]  /*8ce0*/  IMAD.MOV R21, RZ, RZ, -R21 ;  /* 0x000000ffff157224 */ /* 0x000fe200078e0a15 */
[----:B------:R-:W-:Y:S01]  /*8cf0*/  SHF.R.U64 R7, R6, UR4, R7 ;  /* 0x0000000406077c19 */ /* 0x000fe20008001207 */
[----:B------:R-:W-:Y:S01]  /*8d00*/  ULDC UR4, c[0x0][0x638] ;  /* 0x00018e0000047ab9 */ /* 0x000fe20000000800 */
[----:B------:R-:W-:Y:S01]  /*8d10*/  LOP3.LUT R11, R11, UR16, RZ, 0xc0, !PT ;  /* 0x000000100b0b7c12 */ /* 0x000fe2000f8ec0ff */
[----:B0-----:R-:W-:Y:S01]  /*8d20*/  @P2 IMAD R17, R19, R21, R14 ;  /* 0x0000001513112224 */ /* 0x001fe200078e020e */
[----:B------:R-:W-:Y:S01]  /*8d30*/  ULDC UR5, c[0x0][0x610] ;  /* 0x0001840000057ab9 */ /* 0x000fe20000000800 */
[----:B------:R-:W-:Y:S02]  /*8d40*/  IMAD.MOV R9, RZ, RZ, -R7 ;  /* 0x000000ffff097224 */ /* 0x000fe400078e0a07 */
[----:B------:R-:W-:-:S02]  /*8d50*/  IMAD R20, R7, UR18, R20 ;  /* 0x0000001207147c24 */ /* 0x000fc4000f8e0214 */
[----:B------:R-:W-:Y:S01]  /*8d60*/  IMAD R18, R9, UR4, R18 ;  /* 0x0000000409127c24 */ /* 0x000fe2000f8e0212 */
[----:B------:R-:W-:Y:S01]  /*8d70*/  ULDC UR4, c[0x0][0x600] ;  /* 0x0001800000047ab9 */ /* 0x000fe20000000800 */
[----:B------:R-:W-:Y:S02]  /*8d80*/  IMAD R17, R20, UR5, R17 ;  /* 0x0000000514117c24 */ /* 0x000fe4000f8e0211 */
[----:B------:R-:W-:Y:S02]  /*8d90*/  IMAD R18, R18, UR4, R11 ;  /* 0x0000000412127c24 */ /* 0x000fe4000f8e020b */
[----:B------:R-:W-:Y:S02]  /*8da0*/  IMAD.MOV.U32 R7, RZ, RZ, 0x1 ;  /* 0x00000001ff077424 */ /* 0x000fe400078e00ff */
[----:B------:R-:W-:Y:S01]  /*8db0*/  IMAD.MOV.U32 R6, RZ, RZ, R10 ;  /* 0x000000ffff067224 */ /* 0x000fe200078e000a */
[----:B------:R-:W-:Y:S02]  /*8dc0*/  SEL R14, R18, R17, !P2 ;  /* 0x00000011120e7207 */ /* 0x000fe40005000000 */
[----:B------:R-:W-:-:S07]  /*8dd0*/  SEL R11, R17, R18, !P2 ;  /* 0x00000012110b7207 */ /* 0x000fce0005000000 */
.L_x_178:
[----:B------:R-:W-:Y:S05]  /*8de0*/  BSYNC B1 ;  /* 0x0000000000017941 */ /* 0x000fea0003800000 */
.L_x_177:
[----:B------:R-:W-:-:S13]  /*8df0*/  LOP3.LUT P1, RZ, R7, 0xff, RZ, 0xc0, !PT ;  /* 0x000000ff07ff7812 */ /* 0x000fda000782c0ff */
[----:B------:R-:W-:Y:S05]  /*8e00*/  @P1 BRA `(.L_x_181) ;  /* 0xfffffff400541947 */ /* 0x000fea000383ffff */
[----:B------:R-:W-:Y:S05]  /*8e10*/  BSYNC B0 ;  /* 0x0000000000007941 */ /* 0x000fea0003800000 */
.L_x_169:
[----:B------:R-:W-:-:S03]  /*8e20*/  UMOV UR4, 0xffffffff ;  /* 0xffffffff00047882 */ /* 0x000fc60000000000 */
[----:B------:R-:W-:Y:S05]  /*8e30*/  BRA.DIV UR4, `(.L_x_182) ;  /* 0x0000000204f87947 */ /* 0x000fea000b800000 */
[----:B------:R-:W-:-:S13]  /*8e40*/  ELECT P0, URZ, PT ;  /* 0x00000000003f782f */ /* 0x000fda0003800000 */
.L_x_195:
[----:B------:R-:W-:Y:S04]  /*8e50*/  BSSY B0, `(.L_x_183) ;  /* 0x0000022000007945 */ /* 0x000fe80003800000 */
[----:B------:R-:W-:Y:S05]  /*8e60*/  @!P0 BRA `(.L_x_184) ;  /* 0x0000000000808947 */ /* 0x000fea0003800000 */
[----:B------:R-:W-:-:S04]  /*8e70*/  LOP3.LUT R4, R4, 0x2, RZ, 0xfc, !PT ;  /* 0x0000000204047812 */ /* 0x000fc800078efcff */
[----:B------:R-:W-:-:S13]  /*8e80*/  ISETP.NE.AND P0, PT, R4, 0x3, PT ;  /* 0x000000030400780c */ /* 0x000fda0003f05270 */
[----:B------:R-:W-:Y:S05]  /*8e90*/  @!P0 BRA `(.L_x_185) ;  /* 0x0000000000048947 */ /* 0x000fea0003800000 */
[----:B------:R-:W-:Y:S01]  /*8ea0*/  BPT.TRAP 0x1 ;  /* 0x000000040000795c */ /* 0x000fe20000300000 */
.L_x_185:
[----:B------:R-:W0:Y:S01]  /*8eb0*/  S2R R3, SR_CgaCtaId ;  /* 0x0000000000037919 */ /* 0x000e220000008800 */
[----:B------:R-:W-:-:S04]  /*8ec0*/  MOV R0, 0x400 ;  /* 0x0000040000007802 */ /* 0x000fc80000000f00 */
[----:B0-----:R-:W-:Y:S02]  /*8ed0*/  LEA R0, R3, R0, 0x18 ;  /* 0x0000000003007211 */ /* 0x001fe400078ec0ff */
[----:B------:R-:W-:-:S03]  /*8ee0*/  SHF.L.U32 R3, R5, 0x1f, RZ ;  /* 0x0000001f05037819 */ /* 0x000fc600000006ff */
[----:B------:R-:W-:-:S04]  /*8ef0*/  VIADD R0, R0, 0x18 ;  /* 0x0000001800007836 */ /* 0x000fc80000000000 */
[C---:B------:R-:W-:Y:S02]  /*8f00*/  IMAD R4, R13.reuse, 0x8, R0 ;  /* 0x000000080d047824 */ /* 0x040fe400078e0200 */
[----:B------:R-:W-:Y:S02]  /*8f10*/  VIADD R13, R13, 0x1 ;  /* 0x000000010d0d7836 */ /* 0x000fe40000000000 */
[----:B------:R-:W0:Y:S03]  /*8f20*/  SYNCS.PHASECHK.TRANS64.TRYWAIT P0, [R4+URZ], R3 ;  /* 0x00000003040075a7 */ /* 0x000e26000800017f */
[----:B------:R-:W-:-:S04]  /*8f30*/  ISETP.NE.AND P1, PT, R13, 0x3, PT ;  /* 0x000000030d00780c */ /* 0x000fc80003f25270 */
[----:B------:R-:W-:Y:S02]  /*8f40*/  SEL R2, RZ, 0x1, P1 ;  /* 0x00000001ff027807 */ /* 0x000fe40000800000 */
[----:B------:R-:W-:Y:S02]  /*8f50*/  SEL R13, R13, RZ, P1 ;  /* 0x000000ff0d0d7207 */ /* 0x000fe40000800000 */
[----:B------:R-:W-:-:S03]  /*8f60*/  LOP3.LUT R7, R5, R2, RZ, 0x3c, !PT ;  /* 0x0000000205077212 */ /* 0x000fc600078e3cff */
[----:B------:R-:W-:Y:S01]  /*8f70*/  IMAD R6, R13, 0x8, R0 ;  /* 0x000000080d067824 */ /* 0x000fe200078e0200 */
[----:B------:R-:W-:Y:S01]  /*8f80*/  SHF.L.U32 R5, R7, 0x1f, RZ ;  /* 0x0000001f07057819 */ /* 0x000fe200000006ff */
[----:B0-----:R-:W-:Y:S06]  /*8f90*/  @!P0 BRA `(.L_x_186) ;  /* 0x0000000000c48947 */ /* 0x001fec0003800000 */
.L_x_196:
[----:B------:R-:W1:Y:S01]  /*8fa0*/  SYNCS.PHASECHK.TRANS64.TRYWAIT P0, [R6+URZ], R5 ;  /* 0x00000005060075a7 */ /* 0x000e62000800017f */
[----:B------:R-:W-:-:S05]  /*8fb0*/  VIADD R2, R13, 0x1 ;  /* 0x000000010d027836 */ /* 0x000fca0000000000 */
[----:B------:R-:W-:-:S04]  /*8fc0*/  ISETP.NE.AND P1, PT, R2, 0x3, PT ;  /* 0x000000030200780c */ /* 0x000fc80003f25270 */
[----:B0-----:R-:W-:Y:S02]  /*8fd0*/  SEL R4, RZ, 0x1, P1 ;  /* 0x00000001ff047807 */ /* 0x001fe40000800000 */
[----:B------:R-:W-:Y:S02]  /*8fe0*/  SEL R3, R2, RZ, P1 ;  /* 0x000000ff02037207 */ /* 0x000fe40000800000 */
[----:B------:R-:W-:Y:S01]  /*8ff0*/  LOP3.LUT R4, R7, R4, RZ, 0x3c, !PT ;  /* 0x0000000407047212 */ /* 0x000fe200078e3cff */
[----:B-1----:R-:W-:Y:S06]  /*9000*/  @!P0 BRA `(.L_x_187) ;  /* 0x0000000000bc8947 */ /* 0x002fec0003800000 */
.L_x_197:
[----:B------:R-:W-:Y:S01]  /*9010*/  IMAD R3, R3, 0x8, R0 ;  /* 0x0000000803037824 */ /* 0x000fe200078e0200 */
[----:B------:R-:W-:-:S07]  /*9020*/  SHF.L.U32 R0, R4, 0x1f, RZ ;  /* 0x0000001f04007819 */ /* 0x000fce00000006ff */
.L_x_188:
[----:B-1----:R1:W2:Y:S02]  /*9030*/  SYNCS.PHASECHK.TRANS64.TRYWAIT P0, [R3+URZ], R0 ;  /* 0x00000000030075a7 */ /* 0x0022a4000800017f */
[----:B--2---:R-:W-:Y:S05]  /*9040*/  @!P0 NANOSLEEP.SYNCS 0x989680 ;  /* 0x009896800000895d */ /* 0x004fea0003900000 */
[----:B------:R-:W2:Y:S02]  /*9050*/  @!P0 SYNCS.PHASECHK.TRANS64 P0, [R3+URZ], R0 ;  /* 0x00000000030085a7 */ /* 0x000ea4000800007f */
[----:B--2---:R-:W-:Y:S05]  /*9060*/  @!P0 BRA `(.L_x_188) ;  /* 0xfffffffc00f08947 */ /* 0x004fea000383ffff */
.L_x_184:
[----:B------:R-:W-:Y:S05]  /*9070*/  BSYNC B0 ;  /* 0x0000000000007941 */ /* 0x000fea0003800000 */
.L_x_183:
[----:B------:R-:W-:Y:S05]  /*9080*/  EXIT ;  /* 0x000000000000794d */ /* 0x000fea0003800000 */
.L_x_17:
[----:B-1----:R-:W-:-:S04]  /*9090*/  IMAD.U32 R11, RZ, RZ, UR6 ;  /* 0x00000006ff0b7e24 */ /* 0x002fc8000f8e00ff */
[----:B------:R1:W4:Y:S03]  /*90a0*/  SYNCS.PHASECHK.TRANS64.TRYWAIT P0, [R11+URZ], R10 ;  /* 0x0000000a0b0075a7 */ /* 0x000326000800017f */
[----:B----4-:R-:W-:Y:S05]  /*90b0*/  @!P0 NANOSLEEP.SYNCS 0x989680 ;  /* 0x009896800000895d */ /* 0x010fea0003900000 */
[----:B------:R-:W4:Y:S02]  /*90c0*/  @!P0 SYNCS.PHASECHK.TRANS64 P0, [R11+URZ], R10 ;  /* 0x0000000a0b0085a7 */ /* 0x000f24000800007f */
[----:B----4-:R-:W-:Y:S05]  /*90d0*/  @!P0 BRA `(.L_x_17) ;  /* 0xfffffffc00ec8947 */ /* 0x010fea000383ffff */
[----:B------:R-:W-:Y:S05]  /*90e0*/  BRA `(.L_x_16) ;  /* 0xffffff8400107947 */ /* 0x000fea000383ffff */
.L_x_23:
[----:B-1----:R-:W-:-:S04]  /*90f0*/  IMAD.U32 R140, RZ, RZ, UR12 ;  /* 0x0000000cff8c7e24 */ /* 0x002fc8000f8e00ff */
[----:B------:R1:W4:Y:S03]  /*9100*/  SYNCS.PHASECHK.TRANS64.TRYWAIT P0, [R140+URZ], R11 ;  /* 0x0000000b8c0075a7 */ /* 0x000326000800017f */
[----:B----4-:R-:W-:Y:S05]  /*9110*/  @!P0 NANOSLEEP.SYNCS 0x989680 ;  /* 0x009896800000895d */ /* 0x010fea0003900000 */
[----:B------:R-:W4:Y:S02]  /*9120*/  @!P0 SYNCS.PHASECHK.TRANS64 P0, [R140+URZ], R11 ;  /* 0x0000000b8c0085a7 */ /* 0x000f24000800007f */
[----:B----4-:R-:W-:Y:S05]  /*9130*/  @!P0 BRA `(.L_x_23) ;  /* 0xfffffffc00ec8947 */ /* 0x010fea000383ffff */
[----:B------:R-:W-:Y:S05]  /*9140*/  BRA `(.L_x_22) ;  /* 0xffffff8c00547947 */ /* 0x000fea000383ffff */
.L_x_170:
[----:B------:R-:W-:Y:S01]  /*9150*/  BSSY B1, `(.L_x_189) ;  /* 0x0000006000017945 */ /* 0x000fe20003800000 */
[----:B------:R-:W-:-:S07]  /*9160*/  IMAD.MOV.U32 R7, RZ, RZ, -0x1 ;  /* 0xffffffffff077424 */ /* 0x000fce00078e00ff */
[----:B------:R-:W-:Y:S05]  /*9170*/  WARPSYNC.COLLECTIVE R7, `(.L_x_190) ;  /* 0x00000000070c7348 */ /* 0x000fea0003c00000 */
[----:B------:R-:W-:Y:S02]  /*9180*/  ELECT P1, UR62, PT ;  /* 0x00000000003e782f */ /* 0x000fe40003820000 */
[----:B------:R-:W-:Y:S01]  /*9190*/  MOV R7, UR62 ;  /* 0x0000003e00077c02 */ /* 0x000fe20008000f00 */
[----:B------:R-:W-:Y:S10]  /*91a0*/  ENDCOLLECTIVE ;  /* 0x000000000000791b */ /* 0x000ff40003800000 */
.L_x_190:
[----:B------:R-:W-:Y:S05]  /*91b0*/  BSYNC B1 ;  /* 0x0000000000017941 */ /* 0x000fea0003800000 */
.L_x_189:
[----:B------:R-:W-:Y:S05]  /*91c0*/  BRA `(.L_x_191) ;  /* 0xfffffff000707947 */ /* 0x000fea000383ffff */
.L_x_173:
[----:B-1----:R1:W2:Y:S02]  /*91d0*/  SYNCS.PHASECHK.TRANS64.TRYWAIT P1, [R19+URZ+0x18], R10 ;  /* 0x0000180a130075a7 */ /* 0x0022a4000802017f */
[----:B--2---:R-:W-:Y:S05]  /*91e0*/  @!P1 NANOSLEEP.SYNCS 0x989680 ;  /* 0x009896800000995d */ /* 0x004fea0003900000 */
[----:B------:R-:W2:Y:S02]  /*91f0*/  @!P1 SYNCS.PHASECHK.TRANS64 P1, [R19+URZ+0x18], R10 ;  /* 0x0000180a130095a7 */ /* 0x000ea4000802007f */
[----:B--2---:R-:W-:Y:S05]  /*9200*/  @!P1 BRA `(.L_x_173) ;  /* 0xfffffffc00f09947 */ /* 0x004fea000383ffff */
[----:B------:R-:W-:Y:S05]  /*9210*/  BRA `(.L_x_192) ;  /* 0xfffffff000a47947 */ /* 0x000fea000383ffff */
.L_x_182:
[----:B------:R-:W-:Y:S01]  /*9220*/  BSSY B0, `(.L_x_193) ;  /* 0x0000006000007945 */ /* 0x000fe20003800000 */
[----:B------:R-:W-:-:S07]  /*9230*/  IMAD.MOV.U32 R7, RZ, RZ, -0x1 ;  /* 0xffffffffff077424 */ /* 0x000fce00078e00ff */
[----:B------:R-:W-:Y:S05]  /*9240*/  WARPSYNC.COLLECTIVE R7, `(.L_x_194) ;  /* 0x00000000070c7348 */ /* 0x000fea0003c00000 */
[----:B------:R-:W-:Y:S02]  /*9250*/  ELECT P1, UR62, PT ;  /* 0x00000000003e782f */ /* 0x000fe40003820000 */
[----:B------:R-:W-:Y:S01]  /*9260*/  MOV R7, UR62 ;  /* 0x0000003e00077c02 */ /* 0x000fe20008000f00 */
[----:B------:R-:W-:Y:S10]  /*9270*/  ENDCOLLECTIVE ;  /* 0x000000000000791b */ /* 0x000ff40003800000 */
.L_x_194:
[----:B------:R-:W-:Y:S05]  /*9280*/  BSYNC B0 ;  /* 0x0000000000007941 */ /* 0x000fea0003800000 */
.L_x_193:
[----:B------:R-:W-:Y:S01]  /*9290*/  PLOP3.LUT P0, PT, P1, PT, PT, 0x80, 0x0 ;  /* 0x000000000000781c */ /* 0x000fe20000f0f070 */
[----:B------:R-:W-:-:S12]  /*92a0*/  BRA `(.L_x_195) ;  /* 0xfffffff800e87947 */ /* 0x000fd8000383ffff */
.L_x_186:
[----:B0-----:R0:W1:Y:S02]  /*92b0*/  SYNCS.PHASECHK.TRANS64.TRYWAIT P0, [R4+URZ], R3 ;  /* 0x00000003040075a7 */ /* 0x001064000800017f */
[----:B-1----:R-:W-:Y:S05]  /*92c0*/  @!P0 NANOSLEEP.SYNCS 0x989680 ;  /* 0x009896800000895d */ /* 0x002fea0003900000 */
[----:B------:R-:W1:Y:S02]  /*92d0*/  @!P0 SYNCS.PHASECHK.TRANS64 P0, [R4+URZ], R3 ;  /* 0x00000003040085a7 */ /* 0x000e64000800007f */
[----:B-1----:R-:W-:Y:S05]  /*92e0*/  @!P0 BRA `(.L_x_186) ;  /* 0xfffffffc00f08947 */ /* 0x002fea000383ffff */
[----:B------:R-:W-:Y:S05]  /*92f0*/  BRA `(.L_x_196) ;  /* 0xfffffffc00287947 */ /* 0x000fea000383ffff */
.L_x_187:
[----:B0-----:R0:W1:Y:S02]  /*9300*/  SYNCS.PHASECHK.TRANS64.TRYWAIT P0, [R6+URZ], R5 ;  /* 0x00000005060075a7 */ /* 0x001064000800017f */
[----:B-1----:R-:W-:Y:S05]  /*9310*/  @!P0 NANOSLEEP.SYNCS 0x989680 ;  /* 0x009896800000895d */ /* 0x002fea0003900000 */
[----:B------:R-:W1:Y:S02]  /*9320*/  @!P0 SYNCS.PHASECHK.TRANS64 P0, [R6+URZ], R5 ;  /* 0x00000005060085a7 */ /* 0x000e64000800007f */
[----:B-1----:R-:W-:Y:S05]  /*9330*/  @!P0 BRA `(.L_x_187) ;  /* 0xfffffffc00f08947 */ /* 0x002fea000383ffff */
[----:B------:R-:W-:Y:S05]  /*9340*/  BRA `(.L_x_197) ;  /* 0xfffffffc00307947 */ /* 0x000fea000383ffff */
.L_x_198:
[----:B------:R-:W-:-:S00]  /*9350*/  BRA `(.L_x_198) ;  /* 0xfffffffc00fc7947 */ /* 0x000fc0000383ffff */
[----:B------:R-:W-:-:S00]  /*9360*/  NOP ;  /* 0x0000000000007918 */ /* 0x000fc00000000000 */
        /* <DEDUP_REMOVED lines=9> */
.L_x_199:


//--------------------- .nv.shared._ZN7cutlass13device_kernelINS_4gemm6kernel13GemmUniversalIN4cute5tupleIJiiiiEEENS1_10collective13CollectiveMmaINS1_37MainloopSm90TmaGmmaWarpSpecializedFP8ILi3ENS5_IJNS4_1CILi1EEESB_SB_EEENS1_35KernelTmaWarpSpecializedCooperativeEEENS5_IJNSA_ILi128EEESF_NSA_ILi64EEEEEENS_12float_e4m3_tENS5_IJlSB_lEEESI_SJ_NS4_8TiledMMAINS4_8MMA_AtomIJNS4_4SM904GMMA31MMA_64x128x32_F32E4M3E4M3_SS_TNILNSN_7ScaleInE1ELSP_1EEEEEENS4_6LayoutINS5_IJNSA_ILi2EEESB_SB_EEENS5_IJSB_NSA_ILi0EEESV_EEEEENS5_IJNS4_10UnderscoreESY_SY_EEEEENS4_13SM90_TMA_LOADENS4_14ComposedLayoutINS4_7SwizzleILi2ELi4ELi3EEENS4_18smem_ptr_flag_bitsILi8EEENSS_INS5_IJNSA_ILi8EEESG_EEENS5_IJSG_SB_EEEEEEEvNS4_8identityES11_S1B_vS1C_EENS_8epilogue10collective6detail29Sm90TmaWarpSpecializedAdapterINS1F_15DefaultEpilogueISI_SJ_SJ_NS1E_6thread17LinearCombinationISI_Li1EffLNS1J_9ScaleType4KindE0ELNS_15FloatRoundStyleE2ESI_EENS1_15EpilogueDefaultEEEEEvvEEEEvNT_6ParamsE --------------------------
	.section	.nv.shared._ZN7cutlass13device_kernelINS_4gemm6kernel13GemmUniversalIN4cute5tupleIJiiiiEEENS1_10collective13CollectiveMmaINS1_37MainloopSm90TmaGmmaWarpSpecializedFP8ILi3ENS5_IJNS4_1CILi1EEESB_SB_EEENS1_35KernelTmaWarpSpecializedCooperativeEEENS5_IJNSA_ILi128EEESF_NSA_ILi64EEEEEENS_12float_e4m3_tENS5_IJlSB_lEEESI_SJ_NS4_8TiledMMAINS4_8MMA_AtomIJNS4_4SM904GMMA31MMA_64x128x32_F32E4M3E4M3_SS_TNILNSN_7ScaleInE1ELSP_1EEEEEENS4_6LayoutINS5_IJNSA_ILi2EEESB_SB_EEENS5_IJSB_NSA_ILi0EEESV_EEEEENS5_IJNS4_10UnderscoreESY_SY_EEEEENS4_13SM90_TMA_LOADENS4_14ComposedLayoutINS4_7SwizzleILi2ELi4ELi3EEENS4_18smem_ptr_flag_bitsILi8EEENSS_INS5_IJNSA_ILi8EEESG_EEENS5_IJSG_SB_EEEEEEEvNS4_8identityES11_S1B_vS1C_EENS_8epilogue10collective6detail29Sm90TmaWarpSpecializedAdapterINS1F_15DefaultEpilogueISI_SJ_SJ_NS1E_6thread17LinearCombinationISI_Li1EffLNS1J_9ScaleType4KindE0ELNS_15FloatRoundStyleE2ESI_EENS1_15EpilogueDefaultEEEEEvvEEEEvNT_6ParamsE,"aw",@nobits
	.sectionflags	@""
	.align	16
	.zero		1024


//--------------------- .nv.shared.reserved.0     --------------------------
	.section	.nv.shared.reserved.0,"aw",@nobits
	.weak		__nv_reservedSMEM_offset_0_alias
	.size		__nv_reservedSMEM_offset_0_alias, 0, 0
	.other		__nv_reservedSMEM_offset_0_alias,@"STO_CUDA_RESERVED_SHARED STV_DEFAULT"
__nv_reservedSMEM_offset_0_alias:
	.zero		0


//--------------------- .nv.global                --------------------------
	.section	.nv.global,"aw",@nobits
.nv.global:
	.type		_ZN40_INTERNAL_aab2084c_4_k_cu_6f5f090f_245204cute1_E,@object
	.size		_ZN40_INTERNAL_aab2084c_4_k_cu_6f5f090f_245204cute1_E,(_ZN40_INTERNAL_aab2084c_4_k_cu_6f5f090f_245204cuda3std3__45__cpo6cbeginE - _ZN40_INTERNAL_aab2084c_4_k_cu_6f5f090f_245204cute1_E)
_ZN40_INTERNAL_aab2084c_4_k_cu_6f5f090f_245204cute1_E:
	.zero		1
	.type		_ZN40_INTERNAL_aab2084c_4_k_cu_6f5f090f_245204cuda3std3__45__cpo6cbeginE,@object
	.size		_ZN40_INTERNAL_aab2084c_4_k_cu_6f5f090f_245204cuda3std3__45__cpo6cbeginE,(_ZN40_INTERNAL_aab2084c_4_k_cu_6f5f090f_245204cuda3std3__48in_placeE - _ZN40_INTERNAL_aab2084c_4_k_cu_6f5f090f_245204cuda3std3__45__cpo6cbeginE)
_ZN40_INTERNAL_aab2084c_4_k_cu_6f5f090f_245204cuda3std3__45__cpo6cbeginE:
	.zero		1
	.type		_ZN40_INTERNAL_aab2084c_4_k_cu_6f5f090f_245204cuda3std3__48in_placeE,@object
	.size		_ZN40_INTERNAL_aab2084c_4_k_cu_6f5f090f_245204cuda3std3__48in_placeE,(_ZN40_INTERNAL_aab2084c_4_k_cu_6f5f090f_245204cuda3std6ranges3__45__cpo9iter_moveE - _ZN40_INTERNAL_aab2084c_4_k_cu_6f5f090f_245204cuda3std3__48in_placeE)
_ZN40_INTERNAL_aab2084c_4_k_cu_6f5f090f_245204cuda3std3__48in_placeE:
	.zero		1
	.type		_ZN40_INTERNAL_aab2084c_4_k_cu_6f5f090f_245204cuda3std6ranges3__45__cpo9iter_moveE,@object
	.size		_ZN40_INTERNAL_aab2084c_4_k_cu_6f5f090f_245204cuda3std6ranges3__45__cpo9iter_moveE,(_ZN40_INTERNAL_aab2084c_4_k_cu_6f5f090f_245204cuda3std3__45__cpo5beginE - _ZN40_INTERNAL_aab2084c_4_k_cu_6f5f090f_245204cuda3std6ranges3__45__cpo9iter_moveE)
_ZN40_INTERNAL_aab2084c_4_k_cu_6f5f090f_245204cuda3std6ranges3__45__cpo9iter_moveE:
	.zero		1
	.type		_ZN40_INTERNAL_aab2084c_4_k_cu_6f5f090f_245204cuda3std3__45__cpo5beginE,@object
	.size		_ZN40_INTERNAL_aab2084c_4_k_cu_6f5f090f_245204cuda3std3__45__cpo5beginE,(_ZN40_INTERNAL_aab2084c_4_k_cu_6f5f090f_245204cuda3std3__442_GLOBAL__N__aab2084c_4_k_cu_6f5f090f_245206ignoreE - _ZN40_INTERNAL_aab2084c_4_k_cu_6f5f090f_245204cuda3std3__45__cpo5beginE)
_ZN40_INTERNAL_aab2084c_4_k_cu_6f5f090f_245204cuda3std3__45__cpo5beginE:
	.zero		1
	.type		_ZN40_INTERNAL_aab2084c_4_k_cu_6f5f090f_245204cuda3std3__442_GLOBAL__N__aab2084c_4_k_cu_6f5f090f_245206ignoreE,@object
	.size		_ZN40_INTERNAL_aab2084c_4_k_cu_6f5f090f_245204cuda3std3__442_GLOBAL__N__aab2084c_4_k_cu_6f5f090f_245206ignoreE,(_ZN40_INTERNAL_aab2084c_4_k_cu_6f5f090f_245204cute7productE - _ZN40_INTERNAL_aab2084c_4_k_cu_6f5f090f_245204cuda3std3__442_GLOBAL__N__aab2084c_4_k_cu_6f5f090f_245206ignoreE)
_ZN40_INTERNAL_aab2084c_4_k_cu_6f5f090f_245204cuda3std3__442_GLOBAL__N__aab2084c_4_k_cu_6f5f090f_245206ignoreE:
	.zero		1
	.type		_ZN40_INTERNAL_aab2084c_4_k_cu_6f5f090f_245204cute7productE,@object
	.size		_ZN40_INTERNAL_aab2084c_4_k_cu_6f5f090f_245204cute7productE,(_ZN40_INTERNAL_aab2084c_4_k_cu_6f5f090f_245204cuda3std3__45__cpo3endE - _ZN40_INTERNAL_aab2084c_4_k_cu_6f5f090f_245204cute7productE)
_ZN40_INTERNAL_aab2084c_4_k_cu_6f5f090f_245204cute7productE:
	.zero		1
	.type		_ZN40_INTERNAL_aab2084c_4_k_cu_6f5f090f_245204cuda3std3__45__cpo3endE,@object
	.size		_ZN40_INTERNAL_aab2084c_4_k_cu_6f5f090f_245204cuda3std3__45__cpo3endE,(_ZN40_INTERNAL_aab2084c_4_k_cu_6f5f090f_245204cuda3std3__419piecewise_constructE - _ZN40_INTERNAL_aab2084c_4_k_cu_6f5f090f_245204cuda3std3__45__cpo3endE)
_ZN40_INTERNAL_aab2084c_4_k_cu_6f5f090f_245204cuda3std3__45__cpo3endE:
	.zero		1
	.type		_ZN40_INTERNAL_aab2084c_4_k_cu_6f5f090f_245204cuda3std3__419piecewise_constructE,@object
	.size		_ZN40_INTERNAL_aab2084c_4_k_cu_6f5f090f_245204cuda3std3__419piecewise_constructE,(_ZN40_INTERNAL_aab2084c_4_k_cu_6f5f090f_245204cuda3std3__45__cpo4cendE - _ZN40_INTERNAL_aab2084c_4_k_cu_6f5f090f_245204cuda3std3__419piecewise_constructE)
_ZN40_INTERNAL_aab2084c_4_k_cu_6f5f090f_245204cuda3std3__419piecewise_constructE:
	.zero		1
	.type		_ZN40_INTERNAL_aab2084c_4_k_cu_6f5f090f_245204cuda3std3__45__cpo4cendE,@object
	.size		_ZN40_INTERNAL_aab2084c_4_k_cu_6f5f090f_245204cuda3std3__45__cpo4cendE,(_ZN40_INTERNAL_aab2084c_4_k_cu_6f5f090f_245204cuda3std6ranges3__45__cpo4swapE - _ZN40_INTERNAL_aab2084c_4_k_cu_6f5f090f_245204cuda3std3__45__cpo4cendE)
_ZN40_INTERNAL_aab2084c_4_k_cu_6f5f090f_245204cuda3std3__45__cpo4cendE:
	.zero		1
	.type		_ZN40_INTERNAL_aab2084c_4_k_cu_6f5f090f_245204cuda3std6ranges3__45__cpo4swapE,@object
	.size		_ZN40_INTERNAL_aab2084c_4_k_cu_6f5f090f_245204cuda3std6ranges3__45__cpo4swapE,(.L_7 - _ZN40_INTERNAL_aab2084c_4_k_cu_6f5f090f_245204cuda3std6ranges3__45__cpo4swapE)
_ZN40_INTERNAL_aab2084c_4_k_cu_6f5f090f_245204cuda3std6ranges3__45__cpo4swapE:
	.zero		1
.L_7:


//--------------------- .nv.constant0._ZN7cutlass13device_kernelINS_4gemm6kernel13GemmUniversalIN4cute5tupleIJiiiiEEENS1_10collective13CollectiveMmaINS1_37MainloopSm90TmaGmmaWarpSpecializedFP8ILi3ENS5_IJNS4_1CILi1EEESB_SB_EEENS1_35KernelTmaWarpSpecializedCooperativeEEENS5_IJNSA_ILi128EEESF_NSA_ILi64EEEEEENS_12float_e4m3_tENS5_IJlSB_lEEESI_SJ_NS4_8TiledMMAINS4_8MMA_AtomIJNS4_4SM904GMMA31MMA_64x128x32_F32E4M3E4M3_SS_TNILNSN_7ScaleInE1ELSP_1EEEEEENS4_6LayoutINS5_IJNSA_ILi2EEESB_SB_EEENS5_IJSB_NSA_ILi0EEESV_EEEEENS5_IJNS4_10UnderscoreESY_SY_EEEEENS4_13SM90_TMA_LOADENS4_14ComposedLayoutINS4_7SwizzleILi2ELi4ELi3EEENS4_18smem_ptr_flag_bitsILi8EEENSS_INS5_IJNSA_ILi8EEESG_EEENS5_IJSG_SB_EEEEEEEvNS4_8identityES11_S1B_vS1C_EENS_8epilogue10collective6detail29Sm90TmaWarpSpecializedAdapterINS1F_15DefaultEpilogueISI_SJ_SJ_NS1E_6thread17LinearCombinationISI_Li1EffLNS1J_9ScaleType4KindE0ELNS_15FloatRoundStyleE2ESI_EENS1_15EpilogueDefaultEEEEEvvEEEEvNT_6ParamsE --------------------------
	.section	.nv.constant0._ZN7cutlass13device_kernelINS_4gemm6kernel13GemmUniversalIN4cute5tupleIJiiiiEEENS1_10collective13CollectiveMmaINS1_37MainloopSm90TmaGmmaWarpSpecializedFP8ILi3ENS5_IJNS4_1CILi1EEESB_SB_EEENS1_35KernelTmaWarpSpecializedCooperativeEEENS5_IJNSA_ILi128EEESF_NSA_ILi64EEEEEENS_12float_e4m3_tENS5_IJlSB_lEEESI_SJ_NS4_8TiledMMAINS4_8MMA_AtomIJNS4_4SM904GMMA31MMA_64x128x32_F32E4M3E4M3_SS_TNILNSN_7ScaleInE1ELSP_1EEEEEENS4_6LayoutINS5_IJNSA_ILi2EEESB_SB_EEENS5_IJSB_NSA_ILi0EEESV_EEEEENS5_IJNS4_10UnderscoreESY_SY_EEEEENS4_13SM90_TMA_LOADENS4_14ComposedLayoutINS4_7SwizzleILi2ELi4ELi3EEENS4_18smem_ptr_flag_bitsILi8EEENSS_INS5_IJNSA_ILi8EEESG_EEENS5_IJSG_SB_EEEEEEEvNS4_8identityES11_S1B_vS1C_EENS_8epilogue10collective6detail29Sm90TmaWarpSpecializedAdapterINS1F_15DefaultEpilogueISI_SJ_SJ_NS1E_6thread17LinearCombinationISI_Li1EffLNS1J_9ScaleType4KindE0ELNS_15FloatRoundStyleE2ESI_EENS1_15EpilogueDefaultEEEEEvvEEEEvNT_6ParamsE,"a",@progbits
	.sectionflags	@""
	.align	4
.nv.constant0._ZN7cutlass13device_kernelINS_4gemm6kernel13GemmUniversalIN4cute5tupleIJiiiiEEENS1_10collective13CollectiveMmaINS1_37MainloopSm90TmaGmmaWarpSpecializedFP8ILi3ENS5_IJNS4_1CILi1EEESB_SB_EEENS1_35KernelTmaWarpSpecializedCooperativeEEENS5_IJNSA_ILi128EEESF_NSA_ILi64EEEEEENS_12float_e4m3_tENS5_IJlSB_lEEESI_SJ_NS4_8TiledMMAINS4_8MMA_AtomIJNS4_4SM904GMMA31MMA_64x128x32_F32E4M3E4M3_SS_TNILNSN_7ScaleInE1ELSP_1EEEEEENS4_6LayoutINS5_IJNSA_ILi2EEESB_SB_EEENS5_IJSB_NSA_ILi0EEESV_EEEEENS5_IJNS4_10UnderscoreESY_SY_EEEEENS4_13SM90_TMA_LOADENS4_14ComposedLayoutINS4_7SwizzleILi2ELi4ELi3EEENS4_18smem_ptr_flag_bitsILi8EEENSS_INS5_IJNSA_ILi8EEESG_EEENS5_IJSG_SB_EEEEEEEvNS4_8identityES11_S1B_vS1C_EENS_8epilogue10collective6detail29Sm90TmaWarpSpecializedAdapterINS1F_15DefaultEpilogueISI_SJ_SJ_NS1E_6thread17LinearCombinationISI_Li1EffLNS1J_9ScaleType4KindE0ELNS_15FloatRoundStyleE2ESI_EENS1_15EpilogueDefaultEEEEEvvEEEEvNT_6ParamsE:
	.zero		1664


//--------------------- SYMBOLS --------------------------

	.type		.nv.reservedSmem.offset0,@object
	.size		.nv.reservedSmem.offset0,0x4
